	.target	sm_100a

	.elftype	@"ET_EXEC"


//--------------------- .note.nv.tkinfo           --------------------------
	.section	.note.nv.tkinfo,"",@"SHT_NOTE"
	.sectionflags	@"SHF_NOTE_NV_TKINFO"
	.tkinfo
        /*0018*/ 	.word	0x00000002
        /*0030*/ 	.string	""
        /*0030*/ 	.string	"ptxas"
        /*0030*/ 	.string	"Cuda compilation tools, release 13.0, V13.0.88"
        /*0030*/ 	.string	"Build cuda_13.0.r13.0/compiler.36424714_0"
        /*0030*/ 	.string	"-arch sm_100a -m 64 "



//--------------------- .note.nv.cuinfo           --------------------------
	.section	.note.nv.cuinfo,"",@"SHT_NOTE"
	.sectionflags	@"SHF_NOTE_NV_CUINFO"
        /*0018*/ 	.short	0x0002
        /*001a*/ 	.short	0x0064
        /*001c*/ 	.short	0x0082
	.zero		2


//--------------------- .nv.info                  --------------------------
	.section	.nv.info,"",@"SHT_CUDA_INFO"
	.align	4


	//----- nvinfo : EIATTR_REGCOUNT
	.align		4
        /*0000*/ 	.byte	0x04, 0x2f
        /*0002*/ 	.short	(.L_19 - .L_18)
	.align		4
.L_18:
        /*0004*/ 	.word	index@(_ZN7cutlass13device_kernelINS_4gemm6kernel13GemmUniversalIN4cute5tupleIJiiiiEEENS1_10collective13CollectiveMmaINS1_35MainloopSm100TmaUmmaWarpSpecializedILi17ELi2ELi4ENS5_IJNS4_1CILi1EEESB_SB_EEEEENS5_IJNSA_ILi128EEENSA_ILi64EEESF_EEENS_12float_e5m2_tENS5_IJSB_llEEESH_SI_NS4_8TiledMMAINS4_8MMA_AtomIJNS4_10MMA_TraitsINS4_19SM100_MMA_F8F6F4_SSEJSH_SH_fSE_SF_NS4_17integral_constantINS4_4UMMA5MajorELSP_1EEESQ_NSN_INSO_7ScaleInELSR_0EEESS_EEEEEENS4_6LayoutISC_NS5_IJNSA_ILi0EEESW_SW_EEEEENS5_IJNS4_10UnderscoreESZ_SZ_EEEEENS4_13SM90_TMA_LOADENS4_14ComposedLayoutINS4_7SwizzleILi3ELi4ELi3EEENS4_18smem_ptr_flag_bitsILi8EEENSV_INS5_IJSE_NSA_ILi8EEEEEENS5_IJSB_SE_EEEEEEEvNS4_8identityES12_NS13_INS14_ILi2ELi4ELi3EEES17_NSV_INS5_IJSF_S18_EEENS5_IJSB_SF_EEEEEEEvS1D_EENS_8epilogue10collective18CollectiveEpilogueINS1K_23Sm100TmaWarpSpecializedILi1ELi1ELi64ELb0ELb0EEEJSG_NS5_IJNSV_ISE_SB_EENSV_ISF_SB_EEEEESH_NS5_IJlSB_lEEESH_S1S_NS1K_6fusion15FusionCallbacksIS1O_NS1T_17LinearCombinationISH_fSH_fLNS_15FloatRoundStyleE2EEESG_S1R_JEEENS4_5SM1004TMEM4LOAD26SM100_TMEM_LOAD_32dp32b64xES12_NS13_IS1E_S17_NSV_INS5_IJS18_SF_EEENS5_IJSF_SB_EEEEEEENS4_39AutoVectorizingCopyWithAssumedAlignmentILi128EEENS4_14SM90_TMA_STOREES26_S28_S28_EEEvvEEEEvNT_6ParamsE)
        /*0008*/ 	.word	0x000000c2


	//----- nvinfo : EIATTR_FRAME_SIZE
	.align		4
.L_19:
        /*000c*/ 	.byte	0x04, 0x11
        /*000e*/ 	.short	(.L_21 - .L_20)
	.align		4
.L_20:
        /*0010*/ 	.word	index@($__internal_2_$__cuda_sm10x_tcgen05_guardrail_trap_unallocated_columns_being_dealloced)
        /*0014*/ 	.word	0x00000000


	//----- nvinfo : EIATTR_FRAME_SIZE
	.align		4
.L_21:
        /*0018*/ 	.byte	0x04, 0x11
        /*001a*/ 	.short	(.L_23 - .L_22)
	.align		4
.L_22:
        /*001c*/ 	.word	index@($__internal_1_$__cuda_sm10x_tcgen05_guardrail_trap_phase_invalid_during_alloc)
        /*0020*/ 	.word	0x00000000


	//----- nvinfo : EIATTR_FRAME_SIZE
	.align		4
.L_23:
        /*0024*/ 	.byte	0x04, 0x11
        /*0026*/ 	.short	(.L_25 - .L_24)
	.align		4
.L_24:
        /*0028*/ 	.word	index@($__internal_0_$__cuda_sm10x_tcgen05_guardrail_trap_col_being_dealloced_not_returned_by_alloc)
        /*002c*/ 	.word	0x00000000


	//----- nvinfo : EIATTR_FRAME_SIZE
	.align		4
.L_25:
        /*0030*/ 	.byte	0x04, 0x11
        /*0032*/ 	.short	(.L_27 - .L_26)
	.align		4
.L_26:
        /*0034*/ 	.word	index@(_ZN7cutlass13device_kernelINS_4gemm6kernel13GemmUniversalIN4cute5tupleIJiiiiEEENS1_10collective13CollectiveMmaINS1_35MainloopSm100TmaUmmaWarpSpecializedILi17ELi2ELi4ENS5_IJNS4_1CILi1EEESB_SB_EEEEENS5_IJNSA_ILi128EEENSA_ILi64EEESF_EEENS_12float_e5m2_tENS5_IJSB_llEEESH_SI_NS4_8TiledMMAINS4_8MMA_AtomIJNS4_10MMA_TraitsINS4_19SM100_MMA_F8F6F4_SSEJSH_SH_fSE_SF_NS4_17integral_constantINS4_4UMMA5MajorELSP_1EEESQ_NSN_INSO_7ScaleInELSR_0EEESS_EEEEEENS4_6LayoutISC_NS5_IJNSA_ILi0EEESW_SW_EEEEENS5_IJNS4_10UnderscoreESZ_SZ_EEEEENS4_13SM90_TMA_LOADENS4_14ComposedLayoutINS4_7SwizzleILi3ELi4ELi3EEENS4_18smem_ptr_flag_bitsILi8EEENSV_INS5_IJSE_NSA_ILi8EEEEEENS5_IJSB_SE_EEEEEEEvNS4_8identityES12_NS13_INS14_ILi2ELi4ELi3EEES17_NSV_INS5_IJSF_S18_EEENS5_IJSB_SF_EEEEEEEvS1D_EENS_8epilogue10collective18CollectiveEpilogueINS1K_23Sm100TmaWarpSpecializedILi1ELi1ELi64ELb0ELb0EEEJSG_NS5_IJNSV_ISE_SB_EENSV_ISF_SB_EEEEESH_NS5_IJlSB_lEEESH_S1S_NS1K_6fusion15FusionCallbacksIS1O_NS1T_17LinearCombinationISH_fSH_fLNS_15FloatRoundStyleE2EEESG_S1R_JEEENS4_5SM1004TMEM4LOAD26SM100_TMEM_LOAD_32dp32b64xES12_NS13_IS1E_S17_NSV_INS5_IJS18_SF_EEENS5_IJSF_SB_EEEEEEENS4_39AutoVectorizingCopyWithAssumedAlignmentILi128EEENS4_14SM90_TMA_STOREES26_S28_S28_EEEvvEEEEvNT_6ParamsE)
        /*0038*/ 	.word	0x00000000


	//----- nvinfo : EIATTR_MIN_STACK_SIZE
	.align		4
.L_27:
        /*003c*/ 	.byte	0x04, 0x12
        /*003e*/ 	.short	(.L_29 - .L_28)
	.align		4
.L_28:
        /*0040*/ 	.word	index@(_ZN7cutlass13device_kernelINS_4gemm6kernel13GemmUniversalIN4cute5tupleIJiiiiEEENS1_10collective13CollectiveMmaINS1_35MainloopSm100TmaUmmaWarpSpecializedILi17ELi2ELi4ENS5_IJNS4_1CILi1EEESB_SB_EEEEENS5_IJNSA_ILi128EEENSA_ILi64EEESF_EEENS_12float_e5m2_tENS5_IJSB_llEEESH_SI_NS4_8TiledMMAINS4_8MMA_AtomIJNS4_10MMA_TraitsINS4_19SM100_MMA_F8F6F4_SSEJSH_SH_fSE_SF_NS4_17integral_constantINS4_4UMMA5MajorELSP_1EEESQ_NSN_INSO_7ScaleInELSR_0EEESS_EEEEEENS4_6LayoutISC_NS5_IJNSA_ILi0EEESW_SW_EEEEENS5_IJNS4_10UnderscoreESZ_SZ_EEEEENS4_13SM90_TMA_LOADENS4_14ComposedLayoutINS4_7SwizzleILi3ELi4ELi3EEENS4_18smem_ptr_flag_bitsILi8EEENSV_INS5_IJSE_NSA_ILi8EEEEEENS5_IJSB_SE_EEEEEEEvNS4_8identityES12_NS13_INS14_ILi2ELi4ELi3EEES17_NSV_INS5_IJSF_S18_EEENS5_IJSB_SF_EEEEEEEvS1D_EENS_8epilogue10collective18CollectiveEpilogueINS1K_23Sm100TmaWarpSpecializedILi1ELi1ELi64ELb0ELb0EEEJSG_NS5_IJNSV_ISE_SB_EENSV_ISF_SB_EEEEESH_NS5_IJlSB_lEEESH_S1S_NS1K_6fusion15FusionCallbacksIS1O_NS1T_17LinearCombinationISH_fSH_fLNS_15FloatRoundStyleE2EEESG_S1R_JEEENS4_5SM1004TMEM4LOAD26SM100_TMEM_LOAD_32dp32b64xES12_NS13_IS1E_S17_NSV_INS5_IJS18_SF_EEENS5_IJSF_SB_EEEEEEENS4_39AutoVectorizingCopyWithAssumedAlignmentILi128EEENS4_14SM90_TMA_STOREES26_S28_S28_EEEvvEEEEvNT_6ParamsE)
        /*0044*/ 	.word	0x00000000
.L_29:


//--------------------- .nv.compat                --------------------------
	.section	.nv.compat,"",@"SHT_CUDA_COMPAT_INFO"
	.align	4
        /*0000*/ 	.byte	0x02, 0x09, 0x01, 0x00, 0x02, 0x02, 0x02, 0x00, 0x02, 0x05, 0x05, 0x00, 0x03, 0x07, 0x01, 0x01
        /*0010*/ 	.byte	0x02, 0x03, 0x01, 0x00, 0x02, 0x06, 0x01, 0x00, 0x04, 0x0b, 0x08, 0x00, 0x09, 0x00, 0x00, 0x00
        /*0020*/ 	.byte	0x00, 0x00, 0x00, 0x00


//--------------------- .nv.info._ZN7cutlass13device_kernelINS_4gemm6kernel13GemmUniversalIN4cute5tupleIJiiiiEEENS1_10collective13CollectiveMmaINS1_35MainloopSm100TmaUmmaWarpSpecializedILi17ELi2ELi4ENS5_IJNS4_1CILi1EEESB_SB_EEEEENS5_IJNSA_ILi128EEENSA_ILi64EEESF_EEENS_12float_e5m2_tENS5_IJSB_llEEESH_SI_NS4_8TiledMMAINS4_8MMA_AtomIJNS4_10MMA_TraitsINS4_19SM100_MMA_F8F6F4_SSEJSH_SH_fSE_SF_NS4_17integral_constantINS4_4UMMA5MajorELSP_1EEESQ_NSN_INSO_7ScaleInELSR_0EEESS_EEEEEENS4_6LayoutISC_NS5_IJNSA_ILi0EEESW_SW_EEEEENS5_IJNS4_10UnderscoreESZ_SZ_EEEEENS4_13SM90_TMA_LOADENS4_14ComposedLayoutINS4_7SwizzleILi3ELi4ELi3EEENS4_18smem_ptr_flag_bitsILi8EEENSV_INS5_IJSE_NSA_ILi8EEEEEENS5_IJSB_SE_EEEEEEEvNS4_8identityES12_NS13_INS14_ILi2ELi4ELi3EEES17_NSV_INS5_IJSF_S18_EEENS5_IJSB_SF_EEEEEEEvS1D_EENS_8epilogue10collective18CollectiveEpilogueINS1K_23Sm100TmaWarpSpecializedILi1ELi1ELi64ELb0ELb0EEEJSG_NS5_IJNSV_ISE_SB_EENSV_ISF_SB_EEEEESH_NS5_IJlSB_lEEESH_S1S_NS1K_6fusion15FusionCallbacksIS1O_NS1T_17LinearCombinationISH_fSH_fLNS_15FloatRoundStyleE2EEESG_S1R_JEEENS4_5SM1004TMEM4LOAD26SM100_TMEM_LOAD_32dp32b64xES12_NS13_IS1E_S17_NSV_INS5_IJS18_SF_EEENS5_IJSF_SB_EEEEEEENS4_39AutoVectorizingCopyWithAssumedAlignmentILi128EEENS4_14SM90_TMA_STOREES26_S28_S28_EEEvvEEEEvNT_6ParamsE --------------------------
	.section	.nv.info._ZN7cutlass13device_kernelINS_4gemm6kernel13GemmUniversalIN4cute5tupleIJiiiiEEENS1_10collective13CollectiveMmaINS1_35MainloopSm100TmaUmmaWarpSpecializedILi17ELi2ELi4ENS5_IJNS4_1CILi1EEESB_SB_EEEEENS5_IJNSA_ILi128EEENSA_ILi64EEESF_EEENS_12float_e5m2_tENS5_IJSB_llEEESH_SI_NS4_8TiledMMAINS4_8MMA_AtomIJNS4_10MMA_TraitsINS4_19SM100_MMA_F8F6F4_SSEJSH_SH_fSE_SF_NS4_17integral_constantINS4_4UMMA5MajorELSP_1EEESQ_NSN_INSO_7ScaleInELSR_0EEESS_EEEEEENS4_6LayoutISC_NS5_IJNSA_ILi0EEESW_SW_EEEEENS5_IJNS4_10UnderscoreESZ_SZ_EEEEENS4_13SM90_TMA_LOADENS4_14ComposedLayoutINS4_7SwizzleILi3ELi4ELi3EEENS4_18smem_ptr_flag_bitsILi8EEENSV_INS5_IJSE_NSA_ILi8EEEEEENS5_IJSB_SE_EEEEEEEvNS4_8identityES12_NS13_INS14_ILi2ELi4ELi3EEES17_NSV_INS5_IJSF_S18_EEENS5_IJSB_SF_EEEEEEEvS1D_EENS_8epilogue10collective18CollectiveEpilogueINS1K_23Sm100TmaWarpSpecializedILi1ELi1ELi64ELb0ELb0EEEJSG_NS5_IJNSV_ISE_SB_EENSV_ISF_SB_EEEEESH_NS5_IJlSB_lEEESH_S1S_NS1K_6fusion15FusionCallbacksIS1O_NS1T_17LinearCombinationISH_fSH_fLNS_15FloatRoundStyleE2EEESG_S1R_JEEENS4_5SM1004TMEM4LOAD26SM100_TMEM_LOAD_32dp32b64xES12_NS13_IS1E_S17_NSV_INS5_IJS18_SF_EEENS5_IJSF_SB_EEEEEEENS4_39AutoVectorizingCopyWithAssumedAlignmentILi128EEENS4_14SM90_TMA_STOREES26_S28_S28_EEEvvEEEEvNT_6ParamsE,"",@"SHT_CUDA_INFO"
	.sectionflags	@""
	.align	4


	//----- nvinfo : EIATTR_CUDA_API_VERSION
	.align		4
        /*0000*/ 	.byte	0x04, 0x37
        /*0002*/ 	.short	(.L_31 - .L_30)
.L_30:
        /*0004*/ 	.word	0x00000082


	//----- nvinfo : EIATTR_KPARAM_INFO
	.align		4
.L_31:
        /*0008*/ 	.byte	0x04, 0x17
        /*000a*/ 	.short	(.L_33 - .L_32)
.L_32:
        /*000c*/ 	.word	0x00000000
        /*0010*/ 	.short	0x0000
        /*0012*/ 	.short	0x0000
        /*0014*/ 	.byte	0x00, 0xf0, 0x01, 0x20


	//----- nvinfo : EIATTR_AT_ENTRY_FRAGMENTS
	.align		4
.L_33:
        /*0018*/ 	.byte	0x04, 0x4f
        /*001a*/ 	.short	(.L_35 - .L_34)


	//   ....[0]....
.L_34:
        /*001c*/ 	.word	0x00000006


	//----- nvinfo : EIATTR_RESERVED_SMEM_USED
	.align		4
.L_35:
        /*0020*/ 	.byte	0x01, 0x41
	.zero		2


	//----- nvinfo : EIATTR_SPARSE_MMA_MASK
	.align		4
        /*0024*/ 	.byte	0x03, 0x50
        /*0026*/ 	.short	0x0000


	//----- nvinfo : EIATTR_TCGEN05_1CTA_USED
	.align		4
        /*0028*/ 	.byte	0x01, 0x51
	.zero		2


	//----- nvinfo : EIATTR_MAXREG_COUNT
	.align		4
        /*002c*/ 	.byte	0x03, 0x1b
        /*002e*/ 	.short	0x00ff


	//----- nvinfo : EIATTR_NUM_BARRIERS
	.align		4
        /*0030*/ 	.byte	0x02, 0x4c
        /*0032*/ 	.byte	0x07
	.zero		1


	//----- nvinfo : EIATTR_EXTERNS
	.align		4
        /*0034*/ 	.byte	0x04, 0x0f
        /*0036*/ 	.short	(.L_37 - .L_36)


	//   ....[0]....
	.align		4
.L_36:
        /*0038*/ 	.word	index@(__assertfail)


	//----- nvinfo : EIATTR_MERCURY_ISA_VERSION
	.align		4
.L_37:
        /*003c*/ 	.byte	0x03, 0x5f
        /*003e*/ 	.short	0x0101


	//----- nvinfo : EIATTR_INT_WARP_WIDE_INSTR_OFFSETS
	.align		4
        /*0040*/ 	.byte	0x04, 0x31
        /*0042*/ 	.short	(.L_39 - .L_38)


	//   ....[0]....
.L_38:
        /*0044*/ 	.word	0x00001f50


	//   ....[1]....
        /*0048*/ 	.word	0x00003ff0


	//   ....[2]....
        /*004c*/ 	.word	0x00004010


	//   ....[3]....
        /*0050*/ 	.word	0x00004040


	//   ....[4]....
        /*0054*/ 	.word	0x00004a50


	//   ....[5]....
        /*0058*/ 	.word	0x00004b40


	//----- nvinfo : EIATTR_COOP_GROUP_MASK_REGIDS
	.align		4
.L_39:
        /*005c*/ 	.byte	0x04, 0x29
        /*005e*/ 	.short	(.L_41 - .L_40)


	//   ....[0]....
.L_40:
        /*0060*/ 	.word	0xffffffff


	//   ....[1]....
        /*0064*/ 	.word	0xffffffff


	//   ....[2]....
        /*0068*/ 	.word	0xffffffff


	//   ....[3]....
        /*006c*/ 	.word	0xffffffff


	//   ....[4]....
        /*0070*/ 	.word	0xffffffff


	//   ....[5]....
        /*0074*/ 	.word	0xffffffff


	//   ....[6]....
        /*0078*/ 	.word	0xffffffff


	//   ....[7]....
        /*007c*/ 	.word	0xffffffff


	//   ....[8]....
        /*0080*/ 	.word	0xffffffff


	//   ....[9]....
        /*0084*/ 	.word	0xffffffff


	//   ....[10]....
        /*0088*/ 	.word	0xffffffff


	//   ....[11]....
        /*008c*/ 	.word	0xffffffff


	//   ....[12]....
        /*0090*/ 	.word	0xffffffff


	//----- nvinfo : EIATTR_COOP_GROUP_INSTR_OFFSETS
	.align		4
.L_41:
        /*0094*/ 	.byte	0x04, 0x28
        /*0096*/ 	.short	(.L_43 - .L_42)


	//   ....[0]....
.L_42:
        /*0098*/ 	.word	0x00000090


	//   ....[1]....
        /*009c*/ 	.word	0x000004d0


	//   ....[2]....
        /*00a0*/ 	.word	0x00000810


	//   ....[3]....
        /*00a4*/ 	.word	0x00000950


	//   ....[4]....
        /*00a8*/ 	.word	0x00000a50


	//   ....[5]....
        /*00ac*/ 	.word	0x00000bc0


	//   ....[6]....
        /*00b0*/ 	.word	0x00000d60


	//   ....[7]....
        /*00b4*/ 	.word	0x00001e30


	//   ....[8]....
        /*00b8*/ 	.word	0x00003360


	//   ....[9]....
        /*00bc*/ 	.word	0x00003570


	//   ....[10]....
        /*00c0*/ 	.word	0x000035a0


	//   ....[11]....
        /*00c4*/ 	.word	0x00003ed0


	//   ....[12]....
        /*00c8*/ 	.word	0x00004100


	//----- nvinfo : EIATTR_VRC_CTA_INIT_COUNT
	.align		4
.L_43:
        /*00cc*/ 	.byte	0x02, 0x4a
        /*00ce*/ 	.byte	0x80
	.zero		1


	//----- nvinfo : EIATTR_SYSCALL_OFFSETS
	.align		4
        /*00d0*/ 	.byte	0x04, 0x46
        /*00d2*/ 	.short	(.L_45 - .L_44)


	//   ....[0]....
.L_44:
        /*00d4*/ 	.word	0x00005530


	//   ....[1]....
        /*00d8*/ 	.word	0x00005670


	//   ....[2]....
        /*00dc*/ 	.word	0x00005e10


	//----- nvinfo : EIATTR_MBARRIER_INSTR_OFFSETS
	.align		4
.L_45:
        /*00e0*/ 	.byte	0x04, 0x39
        /*00e2*/ 	.short	(.L_47 - .L_46)


	//   ....[0]....
.L_46:
        /*00e4*/ 	.word	0x000005d0
        /*00e8*/ 	.word	0x000000ff
        /*00ec*/ 	.word	0x00000000
        /*00f0*/ 	.short	0x0100
        /*00f2*/ 	.byte	0x05
	.zero		1


	//   ....[1]....
        /*00f4*/ 	.word	0x000005e0
        /*00f8*/ 	.word	0x000000ff
        /*00fc*/ 	.word	0x00000088
        /*0100*/ 	.short	0x0100
        /*0102*/ 	.byte	0x05
	.zero		1


	//   ....[2]....
        /*0104*/ 	.word	0x000005f0
        /*0108*/ 	.word	0x000000ff
        /*010c*/ 	.word	0x00000008
        /*0110*/ 	.short	0x0100
        /*0112*/ 	.byte	0x05
	.zero		1


	//   ....[3]....
        /*0114*/ 	.word	0x00000600
        /*0118*/ 	.word	0x000000ff
        /*011c*/ 	.word	0x00000090
        /*0120*/ 	.short	0x0100
        /*0122*/ 	.byte	0x05
	.zero		1


	//   ....[4]....
        /*0124*/ 	.word	0x00000610
        /*0128*/ 	.word	0x000000ff
        /*012c*/ 	.word	0x00000010
        /*0130*/ 	.short	0x0100
        /*0132*/ 	.byte	0x05
	.zero		1


	//   ....[5]....
        /*0134*/ 	.word	0x00000620
        /*0138*/ 	.word	0x000000ff
        /*013c*/ 	.word	0x00000098
        /*0140*/ 	.short	0x0100
        /*0142*/ 	.byte	0x05
	.zero		1


	//   ....[6]....
        /*0144*/ 	.word	0x00000630
        /*0148*/ 	.word	0x000000ff
        /*014c*/ 	.word	0x00000018
        /*0150*/ 	.short	0x0100
        /*0152*/ 	.byte	0x05
	.zero		1


	//   ....[7]....
        /*0154*/ 	.word	0x00000640
        /*0158*/ 	.word	0x000000ff
        /*015c*/ 	.word	0x000000a0
        /*0160*/ 	.short	0x0100
        /*0162*/ 	.byte	0x05
	.zero		1


	//   ....[8]....
        /*0164*/ 	.word	0x00000650
        /*0168*/ 	.word	0x000000ff
        /*016c*/ 	.word	0x00000020
        /*0170*/ 	.short	0x0100
        /*0172*/ 	.byte	0x05
	.zero		1


	//   ....[9]....
        /*0174*/ 	.word	0x00000660
        /*0178*/ 	.word	0x000000ff
        /*017c*/ 	.word	0x000000a8
        /*0180*/ 	.short	0x0100
        /*0182*/ 	.byte	0x05
	.zero		1


	//   ....[10]....
        /*0184*/ 	.word	0x00000670
        /*0188*/ 	.word	0x000000ff
        /*018c*/ 	.word	0x00000028
        /*0190*/ 	.short	0x0100
        /*0192*/ 	.byte	0x05
	.zero		1


	//   ....[11]....
        /*0194*/ 	.word	0x00000680
        /*0198*/ 	.word	0x000000ff
        /*019c*/ 	.word	0x000000b0
        /*01a0*/ 	.short	0x0100
        /*01a2*/ 	.byte	0x05
	.zero		1


	//   ....[12]....
        /*01a4*/ 	.word	0x00000690
        /*01a8*/ 	.word	0x000000ff
        /*01ac*/ 	.word	0x00000030
        /*01b0*/ 	.short	0x0100
        /*01b2*/ 	.byte	0x05
	.zero		1


	//   ....[13]....
        /*01b4*/ 	.word	0x000006a0
        /*01b8*/ 	.word	0x000000ff
        /*01bc*/ 	.word	0x000000b8
        /*01c0*/ 	.short	0x0100
        /*01c2*/ 	.byte	0x05
	.zero		1


	//   ....[14]....
        /*01c4*/ 	.word	0x000006b0
        /*01c8*/ 	.word	0x000000ff
        /*01cc*/ 	.word	0x00000038
        /*01d0*/ 	.short	0x0100
        /*01d2*/ 	.byte	0x05
	.zero		1


	//   ....[15]....
        /*01d4*/ 	.word	0x000006c0
        /*01d8*/ 	.word	0x000000ff
        /*01dc*/ 	.word	0x000000c0
        /*01e0*/ 	.short	0x0100
        /*01e2*/ 	.byte	0x05
	.zero		1


	//   ....[16]....
        /*01e4*/ 	.word	0x000006d0
        /*01e8*/ 	.word	0x000000ff
        /*01ec*/ 	.word	0x00000040
        /*01f0*/ 	.short	0x0100
        /*01f2*/ 	.byte	0x05
	.zero		1


	//   ....[17]....
        /*01f4*/ 	.word	0x000006e0
        /*01f8*/ 	.word	0x000000ff
        /*01fc*/ 	.word	0x000000c8
        /*0200*/ 	.short	0x0100
        /*0202*/ 	.byte	0x05
	.zero		1


	//   ....[18]....
        /*0204*/ 	.word	0x000006f0
        /*0208*/ 	.word	0x000000ff
        /*020c*/ 	.word	0x00000048
        /*0210*/ 	.short	0x0100
        /*0212*/ 	.byte	0x05
	.zero		1


	//   ....[19]....
        /*0214*/ 	.word	0x00000700
        /*0218*/ 	.word	0x000000ff
        /*021c*/ 	.word	0x000000d0
        /*0220*/ 	.short	0x0100
        /*0222*/ 	.byte	0x05
	.zero		1


	//   ....[20]....
        /*0224*/ 	.word	0x00000710
        /*0228*/ 	.word	0x000000ff
        /*022c*/ 	.word	0x00000050
        /*0230*/ 	.short	0x0100
        /*0232*/ 	.byte	0x05
	.zero		1


	//   ....[21]....
        /*0234*/ 	.word	0x00000720
        /*0238*/ 	.word	0x000000ff
        /*023c*/ 	.word	0x000000d8
        /*0240*/ 	.short	0x0100
        /*0242*/ 	.byte	0x05
	.zero		1


	//   ....[22]....
        /*0244*/ 	.word	0x00000730
        /*0248*/ 	.word	0x000000ff
        /*024c*/ 	.word	0x00000058
        /*0250*/ 	.short	0x0100
        /*0252*/ 	.byte	0x05
	.zero		1


	//   ....[23]....
        /*0254*/ 	.word	0x00000740
        /*0258*/ 	.word	0x000000ff
        /*025c*/ 	.word	0x000000e0
        /*0260*/ 	.short	0x0100
        /*0262*/ 	.byte	0x05
	.zero		1


	//   ....[24]....
        /*0264*/ 	.word	0x00000750
        /*0268*/ 	.word	0x000000ff
        /*026c*/ 	.word	0x00000060
        /*0270*/ 	.short	0x0100
        /*0272*/ 	.byte	0x05
	.zero		1


	//   ....[25]....
        /*0274*/ 	.word	0x00000760
        /*0278*/ 	.word	0x000000ff
        /*027c*/ 	.word	0x000000e8
        /*0280*/ 	.short	0x0100
        /*0282*/ 	.byte	0x05
	.zero		1


	//   ....[26]....
        /*0284*/ 	.word	0x00000770
        /*0288*/ 	.word	0x000000ff
        /*028c*/ 	.word	0x00000068
        /*0290*/ 	.short	0x0100
        /*0292*/ 	.byte	0x05
	.zero		1


	//   ....[27]....
        /*0294*/ 	.word	0x00000780
        /*0298*/ 	.word	0x000000ff
        /*029c*/ 	.word	0x000000f0
        /*02a0*/ 	.short	0x0100
        /*02a2*/ 	.byte	0x05
	.zero		1


	//   ....[28]....
        /*02a4*/ 	.word	0x00000790
        /*02a8*/ 	.word	0x000000ff
        /*02ac*/ 	.word	0x00000070
        /*02b0*/ 	.short	0x0100
        /*02b2*/ 	.byte	0x05
	.zero		1


	//   ....[29]....
        /*02b4*/ 	.word	0x000007a0
        /*02b8*/ 	.word	0x000000ff
        /*02bc*/ 	.word	0x000000f8
        /*02c0*/ 	.short	0x0100
        /*02c2*/ 	.byte	0x05
	.zero		1


	//   ....[30]....
        /*02c4*/ 	.word	0x000007b0
        /*02c8*/ 	.word	0x000000ff
        /*02cc*/ 	.word	0x00000078
        /*02d0*/ 	.short	0x0100
        /*02d2*/ 	.byte	0x05
	.zero		1


	//   ....[31]....
        /*02d4*/ 	.word	0x000007c0
        /*02d8*/ 	.word	0x000000ff
        /*02dc*/ 	.word	0x00000100
        /*02e0*/ 	.short	0x0100
        /*02e2*/ 	.byte	0x05
	.zero		1


	//   ....[32]....
        /*02e4*/ 	.word	0x000007d0
        /*02e8*/ 	.word	0x000000ff
        /*02ec*/ 	.word	0x00000080
        /*02f0*/ 	.short	0x0100
        /*02f2*/ 	.byte	0x05
	.zero		1


	//   ....[33]....
        /*02f4*/ 	.word	0x000007e0
        /*02f8*/ 	.word	0x000000ff
        /*02fc*/ 	.word	0x00000108
        /*0300*/ 	.short	0x0100
        /*0302*/ 	.byte	0x05
	.zero		1


	//   ....[34]....
        /*0304*/ 	.word	0x00000920
        /*0308*/ 	.word	0x000000ff
        /*030c*/ 	.word	0x00000110
        /*0310*/ 	.short	0x0100
        /*0312*/ 	.byte	0x06
	.zero		1


	//   ....[35]....
        /*0314*/ 	.word	0x00000930
        /*0318*/ 	.word	0x000000ff
        /*031c*/ 	.word	0x00000118
        /*0320*/ 	.short	0x0100
        /*0322*/ 	.byte	0x06
	.zero		1


	//   ....[36]....
        /*0324*/ 	.word	0x00000a20
        /*0328*/ 	.word	0x000000ff
        /*032c*/ 	.word	0x00000120
        /*0330*/ 	.short	0x0100
        /*0332*/ 	.byte	0x05
	.zero		1


	//   ....[37]....
        /*0334*/ 	.word	0x00000a30
        /*0338*/ 	.word	0x000000ff
        /*033c*/ 	.word	0x00000128
        /*0340*/ 	.short	0x0100
        /*0342*/ 	.byte	0x05
	.zero		1


	//   ....[38]....
        /*0344*/ 	.word	0x00000b70
        /*0348*/ 	.word	0x000000ff
        /*034c*/ 	.word	0x00000130
        /*0350*/ 	.short	0x0100
        /*0352*/ 	.byte	0x05
	.zero		1


	//   ....[39]....
        /*0354*/ 	.word	0x00000b80
        /*0358*/ 	.word	0x000000ff
        /*035c*/ 	.word	0x00000140
        /*0360*/ 	.short	0x0100
        /*0362*/ 	.byte	0x05
	.zero		1


	//   ....[40]....
        /*0364*/ 	.word	0x00000b90
        /*0368*/ 	.word	0x000000ff
        /*036c*/ 	.word	0x00000138
        /*0370*/ 	.short	0x0100
        /*0372*/ 	.byte	0x05
	.zero		1


	//   ....[41]....
        /*0374*/ 	.word	0x00000ba0
        /*0378*/ 	.word	0x000000ff
        /*037c*/ 	.word	0x00000148
        /*0380*/ 	.short	0x0100
        /*0382*/ 	.byte	0x05
	.zero		1


	//   ....[42]....
        /*0384*/ 	.word	0x00000cd0
        /*0388*/ 	.word	0x000000ff
        /*038c*/ 	.word	0x00000150
        /*0390*/ 	.short	0x0100
        /*0392*/ 	.byte	0x06
	.zero		1


	//   ....[43]....
        /*0394*/ 	.word	0x00000ce0
        /*0398*/ 	.word	0x000000ff
        /*039c*/ 	.word	0x00000170
        /*03a0*/ 	.short	0x0100
        /*03a2*/ 	.byte	0x06
	.zero		1


	//   ....[44]....
        /*03a4*/ 	.word	0x00000cf0
        /*03a8*/ 	.word	0x000000ff
        /*03ac*/ 	.word	0x00000158
        /*03b0*/ 	.short	0x0100
        /*03b2*/ 	.byte	0x06
	.zero		1


	//   ....[45]....
        /*03b4*/ 	.word	0x00000d00
        /*03b8*/ 	.word	0x000000ff
        /*03bc*/ 	.word	0x00000178
        /*03c0*/ 	.short	0x0100
        /*03c2*/ 	.byte	0x06
	.zero		1


	//   ....[46]....
        /*03c4*/ 	.word	0x00000d10
        /*03c8*/ 	.word	0x000000ff
        /*03cc*/ 	.word	0x00000160
        /*03d0*/ 	.short	0x0100
        /*03d2*/ 	.byte	0x06
	.zero		1


	//   ....[47]....
        /*03d4*/ 	.word	0x00000d20
        /*03d8*/ 	.word	0x000000ff
        /*03dc*/ 	.word	0x00000180
        /*03e0*/ 	.short	0x0100
        /*03e2*/ 	.byte	0x06
	.zero		1


	//   ....[48]....
        /*03e4*/ 	.word	0x00000d30
        /*03e8*/ 	.word	0x000000ff
        /*03ec*/ 	.word	0x00000168
        /*03f0*/ 	.short	0x0100
        /*03f2*/ 	.byte	0x06
	.zero		1


	//   ....[49]....
        /*03f4*/ 	.word	0x00000d40
        /*03f8*/ 	.word	0x000000ff
        /*03fc*/ 	.word	0x00000188
        /*0400*/ 	.short	0x0100
        /*0402*/ 	.byte	0x06
	.zero		1


	//   ....[50]....
        /*0404*/ 	.word	0x00000e30
        /*0408*/ 	.word	0x000000ff
        /*040c*/ 	.word	0x00000190
        /*0410*/ 	.short	0x0100
        /*0412*/ 	.byte	0x05
	.zero		1


	//   ....[51]....
        /*0414*/ 	.word	0x00000e40
        /*0418*/ 	.word	0x000000ff
        /*041c*/ 	.word	0x000001a0
        /*0420*/ 	.short	0x0100
        /*0422*/ 	.byte	0x05
	.zero		1


	//   ....[52]....
        /*0424*/ 	.word	0x00000e50
        /*0428*/ 	.word	0x000000ff
        /*042c*/ 	.word	0x00000198
        /*0430*/ 	.short	0x0100
        /*0432*/ 	.byte	0x05
	.zero		1


	//   ....[53]....
        /*0434*/ 	.word	0x00000e60
        /*0438*/ 	.word	0x000000ff
        /*043c*/ 	.word	0x000001a8
        /*0440*/ 	.short	0x0100
        /*0442*/ 	.byte	0x05
	.zero		1


	//   ....[54]....
        /*0444*/ 	.word	0x00001730
        /*0448*/ 	.word	0x00000003
        /*044c*/ 	.word	0x000001a0
        /*0450*/ 	.short	0x010a
        /*0452*/ 	.byte	0xff
	.zero		1


	//   ....[55]....
        /*0454*/ 	.word	0x00001760
        /*0458*/ 	.word	0x00000003
        /*045c*/ 	.word	0x00000190
        /*0460*/ 	.short	0x0101
        /*0462*/ 	.byte	0xff
	.zero		1


	//   ....[56]....
        /*0464*/ 	.word	0x00001830
        /*0468*/ 	.word	0x000000ff
        /*046c*/ 	.word	0x00000088
        /*0470*/ 	.short	0x010a
        /*0472*/ 	.byte	0x08
	.zero		1


	//   ....[57]....
        /*0474*/ 	.word	0x000018d0
        /*0478*/ 	.word	0x000000ff
        /*047c*/ 	.word	0x00000088
        /*0480*/ 	.short	0x010a
        /*0482*/ 	.byte	0x21
	.zero		1


	//   ....[58]....
        /*0484*/ 	.word	0x00001a20
        /*0488*/ 	.word	0x000000ff
        /*048c*/ 	.word	0x00000088
        /*0490*/ 	.short	0x010a
        /*0492*/ 	.byte	0x08
	.zero		1


	//   ....[59]....
        /*0494*/ 	.word	0x00001b30
        /*0498*/ 	.word	0x000000ff
        /*049c*/ 	.word	0x00000128
        /*04a0*/ 	.short	0x0101
        /*04a2*/ 	.byte	0x04
	.zero		1


	//   ....[60]....
        /*04a4*/ 	.word	0x00001b50
        /*04a8*/ 	.word	0x000000ff
        /*04ac*/ 	.word	0x00000088
        /*04b0*/ 	.short	0x010a
        /*04b2*/ 	.byte	0x08
	.zero		1


	//   ....[61]....
        /*04b4*/ 	.word	0x00001bd0
        /*04b8*/ 	.word	0x000000ff
        /*04bc*/ 	.word	0x00000088
        /*04c0*/ 	.short	0x010a
        /*04c2*/ 	.byte	0x11
	.zero		1


	//   ....[62]....
        /*04c4*/ 	.word	0x00001d20
        /*04c8*/ 	.word	0x000000ff
        /*04cc*/ 	.word	0x00000088
        /*04d0*/ 	.short	0x010a
        /*04d2*/ 	.byte	0x08
	.zero		1


	//   ....[63]....
        /*04d4*/ 	.word	0x00001e60
        /*04d8*/ 	.word	0x00000002
        /*04dc*/ 	.word	0x00000130
        /*04e0*/ 	.short	0x010a
        /*04e2*/ 	.byte	0xff
	.zero		1


	//   ....[64]....
        /*04e4*/ 	.word	0x00001f20
        /*04e8*/ 	.word	0x00000002
        /*04ec*/ 	.word	0x00000000
        /*04f0*/ 	.short	0x0101
        /*04f2*/ 	.byte	0xff
	.zero		1


	//   ....[65]....
        /*04f4*/ 	.word	0x00002480
        /*04f8*/ 	.word	0x000000ff
        /*04fc*/ 	.word	0x00000000
        /*0500*/ 	.short	0x010a
        /*0502*/ 	.byte	0x05
	.zero		1


	//   ....[66]....
        /*0504*/ 	.word	0x00002510
        /*0508*/ 	.word	0x000000ff
        /*050c*/ 	.word	0x00000000
        /*0510*/ 	.short	0x010a
        /*0512*/ 	.byte	0x05
	.zero		1


	//   ....[67]....
        /*0514*/ 	.word	0x000025a0
        /*0518*/ 	.word	0x000000ff
        /*051c*/ 	.word	0x00000000
        /*0520*/ 	.short	0x010a
        /*0522*/ 	.byte	0x05
	.zero		1


	//   ....[68]....
        /*0524*/ 	.word	0x00002630
        /*0528*/ 	.word	0x000000ff
        /*052c*/ 	.word	0x00000000
        /*0530*/ 	.short	0x010a
        /*0532*/ 	.byte	0x05
	.zero		1


	//   ....[69]....
        /*0534*/ 	.word	0x000026c0
        /*0538*/ 	.word	0x000000ff
        /*053c*/ 	.word	0x00000000
        /*0540*/ 	.short	0x010a
        /*0542*/ 	.byte	0x05
	.zero		1


	//   ....[70]....
        /*0544*/ 	.word	0x00002750
        /*0548*/ 	.word	0x000000ff
        /*054c*/ 	.word	0x00000000
        /*0550*/ 	.short	0x010a
        /*0552*/ 	.byte	0x05
	.zero		1


	//   ....[71]....
        /*0554*/ 	.word	0x000027e0
        /*0558*/ 	.word	0x000000ff
        /*055c*/ 	.word	0x00000000
        /*0560*/ 	.short	0x010a
        /*0562*/ 	.byte	0x05
	.zero		1


	//   ....[72]....
        /*0564*/ 	.word	0x00002870
        /*0568*/ 	.word	0x000000ff
        /*056c*/ 	.word	0x00000000
        /*0570*/ 	.short	0x010a
        /*0572*/ 	.byte	0x05
	.zero		1


	//   ....[73]....
        /*0574*/ 	.word	0x00002900
        /*0578*/ 	.word	0x000000ff
        /*057c*/ 	.word	0x00000000
        /*0580*/ 	.short	0x010a
        /*0582*/ 	.byte	0x05
	.zero		1


	//   ....[74]....
        /*0584*/ 	.word	0x00002990
        /*0588*/ 	.word	0x000000ff
        /*058c*/ 	.word	0x00000000
        /*0590*/ 	.short	0x010a
        /*0592*/ 	.byte	0x05
	.zero		1


	//   ....[75]....
        /*0594*/ 	.word	0x00002a20
        /*0598*/ 	.word	0x000000ff
        /*059c*/ 	.word	0x00000000
        /*05a0*/ 	.short	0x010a
        /*05a2*/ 	.byte	0x05
	.zero		1


	//   ....[76]....
        /*05a4*/ 	.word	0x00002ab0
        /*05a8*/ 	.word	0x000000ff
        /*05ac*/ 	.word	0x00000000
        /*05b0*/ 	.short	0x010a
        /*05b2*/ 	.byte	0x05
	.zero		1


	//   ....[77]....
        /*05b4*/ 	.word	0x00002b40
        /*05b8*/ 	.word	0x000000ff
        /*05bc*/ 	.word	0x00000000
        /*05c0*/ 	.short	0x010a
        /*05c2*/ 	.byte	0x05
	.zero		1


	//   ....[78]....
        /*05c4*/ 	.word	0x00002bd0
        /*05c8*/ 	.word	0x000000ff
        /*05cc*/ 	.word	0x00000000
        /*05d0*/ 	.short	0x010a
        /*05d2*/ 	.byte	0x05
	.zero		1


	//   ....[79]....
        /*05d4*/ 	.word	0x00002c60
        /*05d8*/ 	.word	0x000000ff
        /*05dc*/ 	.word	0x00000000
        /*05e0*/ 	.short	0x010a
        /*05e2*/ 	.byte	0x05
	.zero		1


	//   ....[80]....
        /*05e4*/ 	.word	0x00002cf0
        /*05e8*/ 	.word	0x000000ff
        /*05ec*/ 	.word	0x00000000
        /*05f0*/ 	.short	0x010a
        /*05f2*/ 	.byte	0x05
	.zero		1


	//   ....[81]....
        /*05f4*/ 	.word	0x00002d90
        /*05f8*/ 	.word	0x00000000
        /*05fc*/ 	.word	0x00000000
        /*0600*/ 	.short	0x010a
        /*0602*/ 	.byte	0xff
	.zero		1


	//   ....[82]....
        /*0604*/ 	.word	0x00002eb0
        /*0608*/ 	.word	0x00000000
        /*060c*/ 	.word	0x00000190
        /*0610*/ 	.short	0x010a
        /*0612*/ 	.byte	0xff
	.zero		1


	//   ....[83]....
        /*0614*/ 	.word	0x00002f10
        /*0618*/ 	.word	0x00000004
        /*061c*/ 	.word	0x00000000
        /*0620*/ 	.short	0x0101
        /*0622*/ 	.byte	0xff
	.zero		1


	//   ....[84]....
        /*0624*/ 	.word	0x00002f30
        /*0628*/ 	.word	0x000000ff
        /*062c*/ 	.word	0x00000140
        /*0630*/ 	.short	0x010a
        /*0632*/ 	.byte	0x05
	.zero		1


	//   ....[85]....
        /*0634*/ 	.word	0x00003050
        /*0638*/ 	.word	0x00000000
        /*063c*/ 	.word	0x00000130
        /*0640*/ 	.short	0x010a
        /*0642*/ 	.byte	0xff
	.zero		1


	//   ....[86]....
        /*0644*/ 	.word	0x00003160
        /*0648*/ 	.word	0x00000000
        /*064c*/ 	.word	0x00000000
        /*0650*/ 	.short	0x0101
        /*0652*/ 	.byte	0xff
	.zero		1


	//   ....[87]....
        /*0654*/ 	.word	0x000031f0
        /*0658*/ 	.word	0x000000ff
        /*065c*/ 	.word	0x00000140
        /*0660*/ 	.short	0x0106
        /*0662*/ 	.byte	0x05
	.zero		1


	//   ....[88]....
        /*0664*/ 	.word	0x00003210
        /*0668*/ 	.word	0x000000ff
        /*066c*/ 	.word	0x00000140
        /*0670*/ 	.short	0x010a
        /*0672*/ 	.byte	0x05
	.zero		1


	//   ....[89]....
        /*0674*/ 	.word	0x000032a0
        /*0678*/ 	.word	0x000000ff
        /*067c*/ 	.word	0x00000140
        /*0680*/ 	.short	0x0106
        /*0682*/ 	.byte	0x04
	.zero		1


	//   ....[90]....
        /*0684*/ 	.word	0x000032e0
        /*0688*/ 	.word	0x00000000
        /*068c*/ 	.word	0x00000140
        /*0690*/ 	.short	0x010a
        /*0692*/ 	.byte	0xff
	.zero		1


	//   ....[91]....
        /*0694*/ 	.word	0x000037c0
        /*0698*/ 	.word	0x00000000
        /*069c*/ 	.word	0x00000130
        /*06a0*/ 	.short	0x010a
        /*06a2*/ 	.byte	0xff
	.zero		1


	//   ....[92]....
        /*06a4*/ 	.word	0x000038d0
        /*06a8*/ 	.word	0x00000003
        /*06ac*/ 	.word	0x00000000
        /*06b0*/ 	.short	0x0101
        /*06b2*/ 	.byte	0xff
	.zero		1


	//   ....[93]....
        /*06b4*/ 	.word	0x000038e0
        /*06b8*/ 	.word	0x000000ff
        /*06bc*/ 	.word	0x00000000
        /*06c0*/ 	.short	0x010a
        /*06c2*/ 	.byte	0x04
	.zero		1


	//   ....[94]....
        /*06c4*/ 	.word	0x00003900
        /*06c8*/ 	.word	0x000000ff
        /*06cc*/ 	.word	0x00000170
        /*06d0*/ 	.short	0x010a
        /*06d2*/ 	.byte	0x08
	.zero		1


	//   ....[95]....
        /*06d4*/ 	.word	0x000039d0
        /*06d8*/ 	.word	0x000000ff
        /*06dc*/ 	.word	0x00000000
        /*06e0*/ 	.short	0x010a
        /*06e2*/ 	.byte	0x07
	.zero		1


	//   ....[96]....
        /*06e4*/ 	.word	0x00003b10
        /*06e8*/ 	.word	0x000000ff
        /*06ec*/ 	.word	0x00000000
        /*06f0*/ 	.short	0x010a
        /*06f2*/ 	.byte	0x04
	.zero		1


	//   ....[97]....
        /*06f4*/ 	.word	0x00003d00
        /*06f8*/ 	.word	0x000000ff
        /*06fc*/ 	.word	0x00000000
        /*0700*/ 	.short	0x010a
        /*0702*/ 	.byte	0x05
	.zero		1


	//   ....[98]....
        /*0704*/ 	.word	0x00003d90
        /*0708*/ 	.word	0x000000ff
        /*070c*/ 	.word	0x00000000
        /*0710*/ 	.short	0x010a
        /*0712*/ 	.byte	0x05
	.zero		1


	//   ....[99]....
        /*0714*/ 	.word	0x00003e20
        /*0718*/ 	.word	0x000000ff
        /*071c*/ 	.word	0x00000000
        /*0720*/ 	.short	0x010a
        /*0722*/ 	.byte	0x05
	.zero		1


	//   ....[100]....
        /*0724*/ 	.word	0x00003eb0
        /*0728*/ 	.word	0x000000ff
        /*072c*/ 	.word	0x00000000
        /*0730*/ 	.short	0x010a
        /*0732*/ 	.byte	0x07
	.zero		1


	//   ....[101]....
        /*0734*/ 	.word	0x000042f0
        /*0738*/ 	.word	0x00000000
        /*073c*/ 	.word	0x00000130
        /*0740*/ 	.short	0x010a
        /*0742*/ 	.byte	0xff
	.zero		1


	//   ....[102]....
        /*0744*/ 	.word	0x000043e0
        /*0748*/ 	.word	0x00000000
        /*074c*/ 	.word	0x00000000
        /*0750*/ 	.short	0x0101
        /*0752*/ 	.byte	0xff
	.zero		1


	//   ....[103]....
        /*0754*/ 	.word	0x00004700
        /*0758*/ 	.word	0x000000ff
        /*075c*/ 	.word	0x00000128
        /*0760*/ 	.short	0x010a
        /*0762*/ 	.byte	0x06
	.zero		1


	//   ....[104]....
        /*0764*/ 	.word	0x00004880
        /*0768*/ 	.word	0x000000ff
        /*076c*/ 	.word	0x00000118
        /*0770*/ 	.short	0x010a
        /*0772*/ 	.byte	0x06
	.zero		1


	//   ....[105]....
        /*0774*/ 	.word	0x00004bb0
        /*0778*/ 	.word	0x000000ff
        /*077c*/ 	.word	0x00000110
        /*0780*/ 	.short	0x010b
        /*0782*/ 	.byte	0x06
	.zero		1


	//   ....[106]....
        /*0784*/ 	.word	0x00004bd0
        /*0788*/ 	.word	0x000000ff
        /*078c*/ 	.word	0x00000000
        /*0790*/ 	.short	0x0101
        /*0792*/ 	.byte	0x25
	.zero		1


	//   ....[107]....
        /*0794*/ 	.word	0x00004c10
        /*0798*/ 	.word	0x00000000
        /*079c*/ 	.word	0x00000118
        /*07a0*/ 	.short	0x010a
        /*07a2*/ 	.byte	0xff
	.zero		1


	//   ....[108]....
        /*07a4*/ 	.word	0x00004f40
        /*07a8*/ 	.word	0x00000000
        /*07ac*/ 	.word	0x00000130
        /*07b0*/ 	.short	0x010a
        /*07b2*/ 	.byte	0xff
	.zero		1


	//   ....[109]....
        /*07b4*/ 	.word	0x00005050
        /*07b8*/ 	.word	0x00000000
        /*07bc*/ 	.word	0x00000000
        /*07c0*/ 	.short	0x0101
        /*07c2*/ 	.byte	0xff
	.zero		1


	//   ....[110]....
        /*07c4*/ 	.word	0x000059f0
        /*07c8*/ 	.word	0x000000ff
        /*07cc*/ 	.word	0x00000110
        /*07d0*/ 	.short	0x010a
        /*07d2*/ 	.byte	0x2b
	.zero		1


	//   ....[111]....
        /*07d4*/ 	.word	0x00005a00
        /*07d8*/ 	.word	0x0000009c
        /*07dc*/ 	.word	0x00000150
        /*07e0*/ 	.short	0x010a
        /*07e2*/ 	.byte	0xff
	.zero		1


	//   ....[112]....
        /*07e4*/ 	.word	0x00005b90
        /*07e8*/ 	.word	0x000000ff
        /*07ec*/ 	.word	0x00000110
        /*07f0*/ 	.short	0x010a
        /*07f2*/ 	.byte	0x2b
	.zero		1


	//   ....[113]....
        /*07f4*/ 	.word	0x00005c90
        /*07f8*/ 	.word	0x000000ff
        /*07fc*/ 	.word	0x00000000
        /*0800*/ 	.short	0x0101
        /*0802*/ 	.byte	0x04
	.zero		1


	//   ....[114]....
        /*0804*/ 	.word	0x00005cf0
        /*0808*/ 	.word	0x0000009c
        /*080c*/ 	.word	0x00000150
        /*0810*/ 	.short	0x010a
        /*0812*/ 	.byte	0xff
	.zero		1


	//   ....[115]....
        /*0814*/ 	.word	0x000060b0
        /*0818*/ 	.word	0x000000ff
        /*081c*/ 	.word	0x00000000
        /*0820*/ 	.short	0x0101
        /*0822*/ 	.byte	0x05
	.zero		1


	//   ....[116]....
        /*0824*/ 	.word	0x00007160
        /*0828*/ 	.word	0x00000003
        /*082c*/ 	.word	0x000001a0
        /*0830*/ 	.short	0x010a
        /*0832*/ 	.byte	0xff
	.zero		1


	//   ....[117]....
        /*0834*/ 	.word	0x000071c0
        /*0838*/ 	.word	0x00000002
        /*083c*/ 	.word	0x00000088
        /*0840*/ 	.short	0x010a
        /*0842*/ 	.byte	0xff
	.zero		1


	//   ....[118]....
        /*0844*/ 	.word	0x00007220
        /*0848*/ 	.word	0x00000002
        /*084c*/ 	.word	0x00000088
        /*0850*/ 	.short	0x010a
        /*0852*/ 	.byte	0xff
	.zero		1


	//   ....[119]....
        /*0854*/ 	.word	0x00007270
        /*0858*/ 	.word	0x00000002
        /*085c*/ 	.word	0x00000130
        /*0860*/ 	.short	0x010a
        /*0862*/ 	.byte	0xff
	.zero		1


	//   ....[120]....
        /*0864*/ 	.word	0x000072d0
        /*0868*/ 	.word	0x00000000
        /*086c*/ 	.word	0x00000000
        /*0870*/ 	.short	0x010a
        /*0872*/ 	.byte	0xff
	.zero		1


	//   ....[121]....
        /*0874*/ 	.word	0x00007330
        /*0878*/ 	.word	0x00000000
        /*087c*/ 	.word	0x00000000
        /*0880*/ 	.short	0x010a
        /*0882*/ 	.byte	0xff
	.zero		1


	//   ....[122]....
        /*0884*/ 	.word	0x00007390
        /*0888*/ 	.word	0x00000000
        /*088c*/ 	.word	0x00000000
        /*0890*/ 	.short	0x010a
        /*0892*/ 	.byte	0xff
	.zero		1


	//   ....[123]....
        /*0894*/ 	.word	0x000073f0
        /*0898*/ 	.word	0x00000000
        /*089c*/ 	.word	0x00000000
        /*08a0*/ 	.short	0x010a
        /*08a2*/ 	.byte	0xff
	.zero		1


	//   ....[124]....
        /*08a4*/ 	.word	0x00007450
        /*08a8*/ 	.word	0x00000000
        /*08ac*/ 	.word	0x00000000
        /*08b0*/ 	.short	0x010a
        /*08b2*/ 	.byte	0xff
	.zero		1


	//   ....[125]....
        /*08b4*/ 	.word	0x000074b0
        /*08b8*/ 	.word	0x00000000
        /*08bc*/ 	.word	0x00000000
        /*08c0*/ 	.short	0x010a
        /*08c2*/ 	.byte	0xff
	.zero		1


	//   ....[126]....
        /*08c4*/ 	.word	0x00007510
        /*08c8*/ 	.word	0x00000000
        /*08cc*/ 	.word	0x00000000
        /*08d0*/ 	.short	0x010a
        /*08d2*/ 	.byte	0xff
	.zero		1


	//   ....[127]....
        /*08d4*/ 	.word	0x00007570
        /*08d8*/ 	.word	0x00000000
        /*08dc*/ 	.word	0x00000000
        /*08e0*/ 	.short	0x010a
        /*08e2*/ 	.byte	0xff
	.zero		1


	//   ....[128]....
        /*08e4*/ 	.word	0x000075d0
        /*08e8*/ 	.word	0x00000000
        /*08ec*/ 	.word	0x00000000
        /*08f0*/ 	.short	0x010a
        /*08f2*/ 	.byte	0xff
	.zero		1


	//   ....[129]....
        /*08f4*/ 	.word	0x00007630
        /*08f8*/ 	.word	0x00000000
        /*08fc*/ 	.word	0x00000000
        /*0900*/ 	.short	0x010a
        /*0902*/ 	.byte	0xff
	.zero		1


	//   ....[130]....
        /*0904*/ 	.word	0x00007690
        /*0908*/ 	.word	0x00000000
        /*090c*/ 	.word	0x00000000
        /*0910*/ 	.short	0x010a
        /*0912*/ 	.byte	0xff
	.zero		1


	//   ....[131]....
        /*0914*/ 	.word	0x000076f0
        /*0918*/ 	.word	0x00000000
        /*091c*/ 	.word	0x00000000
        /*0920*/ 	.short	0x010a
        /*0922*/ 	.byte	0xff
	.zero		1


	//   ....[132]....
        /*0924*/ 	.word	0x00007750
        /*0928*/ 	.word	0x00000000
        /*092c*/ 	.word	0x00000000
        /*0930*/ 	.short	0x010a
        /*0932*/ 	.byte	0xff
	.zero		1


	//   ....[133]....
        /*0934*/ 	.word	0x000077b0
        /*0938*/ 	.word	0x00000000
        /*093c*/ 	.word	0x00000000
        /*0940*/ 	.short	0x010a
        /*0942*/ 	.byte	0xff
	.zero		1


	//   ....[134]....
        /*0944*/ 	.word	0x00007810
        /*0948*/ 	.word	0x00000000
        /*094c*/ 	.word	0x00000000
        /*0950*/ 	.short	0x010a
        /*0952*/ 	.byte	0xff
	.zero		1


	//   ....[135]....
        /*0954*/ 	.word	0x00007870
        /*0958*/ 	.word	0x00000000
        /*095c*/ 	.word	0x00000000
        /*0960*/ 	.short	0x010a
        /*0962*/ 	.byte	0xff
	.zero		1


	//   ....[136]....
        /*0964*/ 	.word	0x000078c0
        /*0968*/ 	.word	0x00000000
        /*096c*/ 	.word	0x00000190
        /*0970*/ 	.short	0x010a
        /*0972*/ 	.byte	0xff
	.zero		1


	//   ....[137]....
        /*0974*/ 	.word	0x00007920
        /*0978*/ 	.word	0x00000000
        /*097c*/ 	.word	0x00000140
        /*0980*/ 	.short	0x010a
        /*0982*/ 	.byte	0xff
	.zero		1


	//   ....[138]....
        /*0984*/ 	.word	0x00007970
        /*0988*/ 	.word	0x00000000
        /*098c*/ 	.word	0x00000130
        /*0990*/ 	.short	0x010a
        /*0992*/ 	.byte	0xff
	.zero		1


	//   ....[139]....
        /*0994*/ 	.word	0x000079d0
        /*0998*/ 	.word	0x00000000
        /*099c*/ 	.word	0x00000140
        /*09a0*/ 	.short	0x010a
        /*09a2*/ 	.byte	0xff
	.zero		1


	//   ....[140]....
        /*09a4*/ 	.word	0x00007a20
        /*09a8*/ 	.word	0x00000000
        /*09ac*/ 	.word	0x00000130
        /*09b0*/ 	.short	0x010a
        /*09b2*/ 	.byte	0xff
	.zero		1


	//   ....[141]....
        /*09b4*/ 	.word	0x00007a80
        /*09b8*/ 	.word	0x00000003
        /*09bc*/ 	.word	0x00000170
        /*09c0*/ 	.short	0x010a
        /*09c2*/ 	.byte	0xff
	.zero		1


	//   ....[142]....
        /*09c4*/ 	.word	0x00007ae0
        /*09c8*/ 	.word	0x00000000
        /*09cc*/ 	.word	0x00000000
        /*09d0*/ 	.short	0x010a
        /*09d2*/ 	.byte	0xff
	.zero		1


	//   ....[143]....
        /*09d4*/ 	.word	0x00007b40
        /*09d8*/ 	.word	0x00000000
        /*09dc*/ 	.word	0x00000000
        /*09e0*/ 	.short	0x010a
        /*09e2*/ 	.byte	0xff
	.zero		1


	//   ....[144]....
        /*09e4*/ 	.word	0x00007ba0
        /*09e8*/ 	.word	0x00000000
        /*09ec*/ 	.word	0x00000000
        /*09f0*/ 	.short	0x010a
        /*09f2*/ 	.byte	0xff
	.zero		1


	//   ....[145]....
        /*09f4*/ 	.word	0x00007c00
        /*09f8*/ 	.word	0x00000000
        /*09fc*/ 	.word	0x00000000
        /*0a00*/ 	.short	0x010a
        /*0a02*/ 	.byte	0xff
	.zero		1


	//   ....[146]....
        /*0a04*/ 	.word	0x00007c60
        /*0a08*/ 	.word	0x00000000
        /*0a0c*/ 	.word	0x00000000
        /*0a10*/ 	.short	0x010a
        /*0a12*/ 	.byte	0xff
	.zero		1


	//   ....[147]....
        /*0a14*/ 	.word	0x00007cb0
        /*0a18*/ 	.word	0x00000000
        /*0a1c*/ 	.word	0x00000130
        /*0a20*/ 	.short	0x010a
        /*0a22*/ 	.byte	0xff
	.zero		1


	//   ....[148]....
        /*0a24*/ 	.word	0x00007d10
        /*0a28*/ 	.word	0x00000000
        /*0a2c*/ 	.word	0x00000128
        /*0a30*/ 	.short	0x010a
        /*0a32*/ 	.byte	0xff
	.zero		1


	//   ....[149]....
        /*0a34*/ 	.word	0x00007d70
        /*0a38*/ 	.word	0x00000003
        /*0a3c*/ 	.word	0x00000118
        /*0a40*/ 	.short	0x010a
        /*0a42*/ 	.byte	0xff
	.zero		1


	//   ....[150]....
        /*0a44*/ 	.word	0x00007dc0
        /*0a48*/ 	.word	0x00000000
        /*0a4c*/ 	.word	0x00000130
        /*0a50*/ 	.short	0x010a
        /*0a52*/ 	.byte	0xff
	.zero		1


	//   ....[151]....
        /*0a54*/ 	.word	0x00007e20
        /*0a58*/ 	.word	0x00000000
        /*0a5c*/ 	.word	0x00000110
        /*0a60*/ 	.short	0x010a
        /*0a62*/ 	.byte	0xff
	.zero		1


	//   ....[152]....
        /*0a64*/ 	.word	0x00007e70
        /*0a68*/ 	.word	0x0000009c
        /*0a6c*/ 	.word	0x00000150
        /*0a70*/ 	.short	0x010a
        /*0a72*/ 	.byte	0xff
	.zero		1


	//----- nvinfo : EIATTR_NUM_MBARRIERS
	.align		4
.L_47:
        /*0a74*/ 	.byte	0x03, 0x38
        /*0a76*/ 	.short	0x0036


	//----- nvinfo : EIATTR_EXIT_INSTR_OFFSETS
	.align		4
        /*0a78*/ 	.byte	0x04, 0x1c
        /*0a7a*/ 	.short	(.L_49 - .L_48)


	//   ....[0]....
.L_48:
        /*0a7c*/ 	.word	0x00002dc0


	//   ....[1]....
        /*0a80*/ 	.word	0x000032b0


	//   ....[2]....
        /*0a84*/ 	.word	0x00003310


	//   ....[3]....
        /*0a88*/ 	.word	0x00004110


	//   ....[4]....
        /*0a8c*/ 	.word	0x00004c40


	//   ....[5]....
        /*0a90*/ 	.word	0x00004c80


	//   ....[6]....
        /*0a94*/ 	.word	0x00007150


	//----- nvinfo : EIATTR_MAX_THREADS
	.align		4
.L_49:
        /*0a98*/ 	.byte	0x04, 0x05
        /*0a9a*/ 	.short	(.L_51 - .L_50)
.L_50:
        /*0a9c*/ 	.word	0x00000100
        /*0aa0*/ 	.word	0x00000001
        /*0aa4*/ 	.word	0x00000001


	//----- nvinfo : EIATTR_CRS_STACK_SIZE
	.align		4
.L_51:
        /*0aa8*/ 	.byte	0x04, 0x1e
        /*0aaa*/ 	.short	(.L_53 - .L_52)
.L_52:
        /*0aac*/ 	.word	0x00000000


	//----- nvinfo : EIATTR_CBANK_PARAM_SIZE
	.align		4
.L_53:
        /*0ab0*/ 	.byte	0x03, 0x19
        /*0ab2*/ 	.short	0x0800


	//----- nvinfo : EIATTR_PARAM_CBANK
	.align		4
        /*0ab4*/ 	.byte	0x04, 0x0a
        /*0ab6*/ 	.short	(.L_55 - .L_54)
	.align		4
.L_54:
        /*0ab8*/ 	.word	index@(.nv.constant0._ZN7cutlass13device_kernelINS_4gemm6kernel13GemmUniversalIN4cute5tupleIJiiiiEEENS1_10collective13CollectiveMmaINS1_35MainloopSm100TmaUmmaWarpSpecializedILi17ELi2ELi4ENS5_IJNS4_1CILi1EEESB_SB_EEEEENS5_IJNSA_ILi128EEENSA_ILi64EEESF_EEENS_12float_e5m2_tENS5_IJSB_llEEESH_SI_NS4_8TiledMMAINS4_8MMA_AtomIJNS4_10MMA_TraitsINS4_19SM100_MMA_F8F6F4_SSEJSH_SH_fSE_SF_NS4_17integral_constantINS4_4UMMA5MajorELSP_1EEESQ_NSN_INSO_7ScaleInELSR_0EEESS_EEEEEENS4_6LayoutISC_NS5_IJNSA_ILi0EEESW_SW_EEEEENS5_IJNS4_10UnderscoreESZ_SZ_EEEEENS4_13SM90_TMA_LOADENS4_14ComposedLayoutINS4_7SwizzleILi3ELi4ELi3EEENS4_18smem_ptr_flag_bitsILi8EEENSV_INS5_IJSE_NSA_ILi8EEEEEENS5_IJSB_SE_EEEEEEEvNS4_8identityES12_NS13_INS14_ILi2ELi4ELi3EEES17_NSV_INS5_IJSF_S18_EEENS5_IJSB_SF_EEEEEEEvS1D_EENS_8epilogue10collective18CollectiveEpilogueINS1K_23Sm100TmaWarpSpecializedILi1ELi1ELi64ELb0ELb0EEEJSG_NS5_IJNSV_ISE_SB_EENSV_ISF_SB_EEEEESH_NS5_IJlSB_lEEESH_S1S_NS1K_6fusion15FusionCallbacksIS1O_NS1T_17LinearCombinationISH_fSH_fLNS_15FloatRoundStyleE2EEESG_S1R_JEEENS4_5SM1004TMEM4LOAD26SM100_TMEM_LOAD_32dp32b64xES12_NS13_IS1E_S17_NSV_INS5_IJS18_SF_EEENS5_IJSF_SB_EEEEEEENS4_39AutoVectorizingCopyWithAssumedAlignmentILi128EEENS4_14SM90_TMA_STOREES26_S28_S28_EEEvvEEEEvNT_6ParamsE)
        /*0abc*/ 	.short	0x0380
        /*0abe*/ 	.short	0x0800


	//----- nvinfo : EIATTR_SW_WAR
	.align		4
.L_55:
        /*0ac0*/ 	.byte	0x04, 0x36
        /*0ac2*/ 	.short	(.L_57 - .L_56)
.L_56:
        /*0ac4*/ 	.word	0x00000008
.L_57:


//--------------------- .nv.callgraph             --------------------------
	.section	.nv.callgraph,"",@"SHT_CUDA_CALLGRAPH"
	.align	4
	.sectionentsize	8
	.align		4
        /*0000*/ 	.word	0x00000000
	.align		4
        /*0004*/ 	.word	0xffffffff
	.align		4
        /*0008*/ 	.word	index@(_ZN7cutlass13device_kernelINS_4gemm6kernel13GemmUniversalIN4cute5tupleIJiiiiEEENS1_10collective13CollectiveMmaINS1_35MainloopSm100TmaUmmaWarpSpecializedILi17ELi2ELi4ENS5_IJNS4_1CILi1EEESB_SB_EEEEENS5_IJNSA_ILi128EEENSA_ILi64EEESF_EEENS_12float_e5m2_tENS5_IJSB_llEEESH_SI_NS4_8TiledMMAINS4_8MMA_AtomIJNS4_10MMA_TraitsINS4_19SM100_MMA_F8F6F4_SSEJSH_SH_fSE_SF_NS4_17integral_constantINS4_4UMMA5MajorELSP_1EEESQ_NSN_INSO_7ScaleInELSR_0EEESS_EEEEEENS4_6LayoutISC_NS5_IJNSA_ILi0EEESW_SW_EEEEENS5_IJNS4_10UnderscoreESZ_SZ_EEEEENS4_13SM90_TMA_LOADENS4_14ComposedLayoutINS4_7SwizzleILi3ELi4ELi3EEENS4_18smem_ptr_flag_bitsILi8EEENSV_INS5_IJSE_NSA_ILi8EEEEEENS5_IJSB_SE_EEEEEEEvNS4_8identityES12_NS13_INS14_ILi2ELi4ELi3EEES17_NSV_INS5_IJSF_S18_EEENS5_IJSB_SF_EEEEEEEvS1D_EENS_8epilogue10collective18CollectiveEpilogueINS1K_23Sm100TmaWarpSpecializedILi1ELi1ELi64ELb0ELb0EEEJSG_NS5_IJNSV_ISE_SB_EENSV_ISF_SB_EEEEESH_NS5_IJlSB_lEEESH_S1S_NS1K_6fusion15FusionCallbacksIS1O_NS1T_17LinearCombinationISH_fSH_fLNS_15FloatRoundStyleE2EEESG_S1R_JEEENS4_5SM1004TMEM4LOAD26SM100_TMEM_LOAD_32dp32b64xES12_NS13_IS1E_S17_NSV_INS5_IJS18_SF_EEENS5_IJSF_SB_EEEEEEENS4_39AutoVectorizingCopyWithAssumedAlignmentILi128EEENS4_14SM90_TMA_STOREES26_S28_S28_EEEvvEEEEvNT_6ParamsE)
	.align		4
        /*000c*/ 	.word	index@(__assertfail)
	.align		4
        /*0010*/ 	.word	0x00000000
	.align		4
        /*0014*/ 	.word	0xfffffffe
	.align		4
        /*0018*/ 	.word	0x00000000
	.align		4
        /*001c*/ 	.word	0xfffffffd
	.align		4
        /*0020*/ 	.word	0x00000000
	.align		4
        /*0024*/ 	.word	0xfffffffc


//--------------------- .nv.constant4             --------------------------
	.section	.nv.constant4,"a",@progbits
	.align	8
	.align		8
.nv.constant4:
        /*0000*/ 	.dword	__assertfail
	.align		8
        /*0008*/ 	.dword	__unnamed_1
	.align		8
        /*0010*/ 	.dword	__unnamed_2
	.align		8
        /*0018*/ 	.dword	_ZN40_INTERNAL_6b6d2588_4_k_cu_254af513_298104cuda3std3__45__cpo5beginE
	.align		8
        /*0020*/ 	.dword	_ZN40_INTERNAL_6b6d2588_4_k_cu_254af513_298104cuda3std3__45__cpo3endE
	.align		8
        /*0028*/ 	.dword	_ZN40_INTERNAL_6b6d2588_4_k_cu_254af513_298104cuda3std3__45__cpo6cbeginE
	.align		8
        /*0030*/ 	.dword	_ZN40_INTERNAL_6b6d2588_4_k_cu_254af513_298104cuda3std3__45__cpo4cendE
	.align		8
        /*0038*/ 	.dword	_ZN40_INTERNAL_6b6d2588_4_k_cu_254af513_298104cuda3std3__442_GLOBAL__N__6b6d2588_4_k_cu_254af513_298106ignoreE
	.align		8
        /*0040*/ 	.dword	_ZN40_INTERNAL_6b6d2588_4_k_cu_254af513_298104cuda3std3__419piecewise_constructE
	.align		8
        /*0048*/ 	.dword	_ZN40_INTERNAL_6b6d2588_4_k_cu_254af513_298104cuda3std3__48in_placeE
	.align		8
        /*0050*/ 	.dword	_ZN40_INTERNAL_6b6d2588_4_k_cu_254af513_298104cuda3std6ranges3__45__cpo4swapE
	.align		8
        /*0058*/ 	.dword	_ZN40_INTERNAL_6b6d2588_4_k_cu_254af513_298104cuda3std6ranges3__45__cpo9iter_moveE
	.align		8
        /*0060*/ 	.dword	_ZN40_INTERNAL_6b6d2588_4_k_cu_254af513_298104cute7productE
	.align		8
        /*0068*/ 	.dword	_ZN40_INTERNAL_6b6d2588_4_k_cu_254af513_298104cute1_E
	.align		8
        /*0070*/ 	.dword	$str$25
	.align		8
        /*0078*/ 	.dword	$str$26
	.align		8
        /*0080*/ 	.dword	$str$27
	.align		8
        /*0088*/ 	.dword	$str$28


//--------------------- .text._ZN7cutlass13device_kernelINS_4gemm6kernel13GemmUniversalIN4cute5tupleIJiiiiEEENS1_10collective13CollectiveMmaINS1_35MainloopSm100TmaUmmaWarpSpecializedILi17ELi2ELi4ENS5_IJNS4_1CILi1EEESB_SB_EEEEENS5_IJNSA_ILi128EEENSA_ILi64EEESF_EEENS_12float_e5m2_tENS5_IJSB_llEEESH_SI_NS4_8TiledMMAINS4_8MMA_AtomIJNS4_10MMA_TraitsINS4_19SM100_MMA_F8F6F4_SSEJSH_SH_fSE_SF_NS4_17integral_constantINS4_4UMMA5MajorELSP_1EEESQ_NSN_INSO_7ScaleInELSR_0EEESS_EEEEEENS4_6LayoutISC_NS5_IJNSA_ILi0EEESW_SW_EEEEENS5_IJNS4_10UnderscoreESZ_SZ_EEEEENS4_13SM90_TMA_LOADENS4_14ComposedLayoutINS4_7SwizzleILi3ELi4ELi3EEENS4_18smem_ptr_flag_bitsILi8EEENSV_INS5_IJSE_NSA_ILi8EEEEEENS5_IJSB_SE_EEEEEEEvNS4_8identityES12_NS13_INS14_ILi2ELi4ELi3EEES17_NSV_INS5_IJSF_S18_EEENS5_IJSB_SF_EEEEEEEvS1D_EENS_8epilogue10collective18CollectiveEpilogueINS1K_23Sm100TmaWarpSpecializedILi1ELi1ELi64ELb0ELb0EEEJSG_NS5_IJNSV_ISE_SB_EENSV_ISF_SB_EEEEESH_NS5_IJlSB_lEEESH_S1S_NS1K_6fusion15FusionCallbacksIS1O_NS1T_17LinearCombinationISH_fSH_fLNS_15FloatRoundStyleE2EEESG_S1R_JEEENS4_5SM1004TMEM4LOAD26SM100_TMEM_LOAD_32dp32b64xES12_NS13_IS1E_S17_NSV_INS5_IJS18_SF_EEENS5_IJSF_SB_EEEEEEENS4_39AutoVectorizingCopyWithAssumedAlignmentILi128EEENS4_14SM90_TMA_STOREES26_S28_S28_EEEvvEEEEvNT_6ParamsE --------------------------
	.section	.text._ZN7cutlass13device_kernelINS_4gemm6kernel13GemmUniversalIN4cute5tupleIJiiiiEEENS1_10collective13CollectiveMmaINS1_35MainloopSm100TmaUmmaWarpSpecializedILi17ELi2ELi4ENS5_IJNS4_1CILi1EEESB_SB_EEEEENS5_IJNSA_ILi128EEENSA_ILi64EEESF_EEENS_12float_e5m2_tENS5_IJSB_llEEESH_SI_NS4_8TiledMMAINS4_8MMA_AtomIJNS4_10MMA_TraitsINS4_19SM100_MMA_F8F6F4_SSEJSH_SH_fSE_SF_NS4_17integral_constantINS4_4UMMA5MajorELSP_1EEESQ_NSN_INSO_7ScaleInELSR_0EEESS_EEEEEENS4_6LayoutISC_NS5_IJNSA_ILi0EEESW_SW_EEEEENS5_IJNS4_10UnderscoreESZ_SZ_EEEEENS4_13SM90_TMA_LOADENS4_14ComposedLayoutINS4_7SwizzleILi3ELi4ELi3EEENS4_18smem_ptr_flag_bitsILi8EEENSV_INS5_IJSE_NSA_ILi8EEEEEENS5_IJSB_SE_EEEEEEEvNS4_8identityES12_NS13_INS14_ILi2ELi4ELi3EEES17_NSV_INS5_IJSF_S18_EEENS5_IJSB_SF_EEEEEEEvS1D_EENS_8epilogue10collective18CollectiveEpilogueINS1K_23Sm100TmaWarpSpecializedILi1ELi1ELi64ELb0ELb0EEEJSG_NS5_IJNSV_ISE_SB_EENSV_ISF_SB_EEEEESH_NS5_IJlSB_lEEESH_S1S_NS1K_6fusion15FusionCallbacksIS1O_NS1T_17LinearCombinationISH_fSH_fLNS_15FloatRoundStyleE2EEESG_S1R_JEEENS4_5SM1004TMEM4LOAD26SM100_TMEM_LOAD_32dp32b64xES12_NS13_IS1E_S17_NSV_INS5_IJS18_SF_EEENS5_IJSF_SB_EEEEEEENS4_39AutoVectorizingCopyWithAssumedAlignmentILi128EEENS4_14SM90_TMA_STOREES26_S28_S28_EEEvvEEEEvNT_6ParamsE,"ax",@progbits
	.align	128
.text._ZN7cutlass13device_kernelINS_4gemm6kernel13GemmUniversalIN4cute5tupleIJiiiiEEENS1_10collective13CollectiveMmaINS1_35MainloopSm100TmaUmmaWarpSpecializedILi17ELi2ELi4ENS5_IJNS4_1CILi1EEESB_SB_EEEEENS5_IJNSA_ILi128EEENSA_ILi64EEESF_EEENS_12float_e5m2_tENS5_IJSB_llEEESH_SI_NS4_8TiledMMAINS4_8MMA_AtomIJNS4_10MMA_TraitsINS4_19SM100_MMA_F8F6F4_SSEJSH_SH_fSE_SF_NS4_17integral_constantINS4_4UMMA5MajorELSP_1EEESQ_NSN_INSO_7ScaleInELSR_0EEESS_EEEEEENS4_6LayoutISC_NS5_IJNSA_ILi0EEESW_SW_EEEEENS5_IJNS4_10UnderscoreESZ_SZ_EEEEENS4_13SM90_TMA_LOADENS4_14ComposedLayoutINS4_7SwizzleILi3ELi4ELi3EEENS4_18smem_ptr_flag_bitsILi8EEENSV_INS5_IJSE_NSA_ILi8EEEEEENS5_IJSB_SE_EEEEEEEvNS4_8identityES12_NS13_INS14_ILi2ELi4ELi3EEES17_NSV_INS5_IJSF_S18_EEENS5_IJSB_SF_EEEEEEEvS1D_EENS_8epilogue10collective18CollectiveEpilogueINS1K_23Sm100TmaWarpSpecializedILi1ELi1ELi64ELb0ELb0EEEJSG_NS5_IJNSV_ISE_SB_EENSV_ISF_SB_EEEEESH_NS5_IJlSB_lEEESH_S1S_NS1K_6fusion15FusionCallbacksIS1O_NS1T_17LinearCombinationISH_fSH_fLNS_15FloatRoundStyleE2EEESG_S1R_JEEENS4_5SM1004TMEM4LOAD26SM100_TMEM_LOAD_32dp32b64xES12_NS13_IS1E_S17_NSV_INS5_IJS18_SF_EEENS5_IJSF_SB_EEEEEEENS4_39AutoVectorizingCopyWithAssumedAlignmentILi128EEENS4_14SM90_TMA_STOREES26_S28_S28_EEEvvEEEEvNT_6ParamsE:
        .type           _ZN7cutlass13device_kernelINS_4gemm6kernel13GemmUniversalIN4cute5tupleIJiiiiEEENS1_10collective13CollectiveMmaINS1_35MainloopSm100TmaUmmaWarpSpecializedILi17ELi2ELi4ENS5_IJNS4_1CILi1EEESB_SB_EEEEENS5_IJNSA_ILi128EEENSA_ILi64EEESF_EEENS_12float_e5m2_tENS5_IJSB_llEEESH_SI_NS4_8TiledMMAINS4_8MMA_AtomIJNS4_10MMA_TraitsINS4_19SM100_MMA_F8F6F4_SSEJSH_SH_fSE_SF_NS4_17integral_constantINS4_4UMMA5MajorELSP_1EEESQ_NSN_INSO_7ScaleInELSR_0EEESS_EEEEEENS4_6LayoutISC_NS5_IJNSA_ILi0EEESW_SW_EEEEENS5_IJNS4_10UnderscoreESZ_SZ_EEEEENS4_13SM90_TMA_LOADENS4_14ComposedLayoutINS4_7SwizzleILi3ELi4ELi3EEENS4_18smem_ptr_flag_bitsILi8EEENSV_INS5_IJSE_NSA_ILi8EEEEEENS5_IJSB_SE_EEEEEEEvNS4_8identityES12_NS13_INS14_ILi2ELi4ELi3EEES17_NSV_INS5_IJSF_S18_EEENS5_IJSB_SF_EEEEEEEvS1D_EENS_8epilogue10collective18CollectiveEpilogueINS1K_23Sm100TmaWarpSpecializedILi1ELi1ELi64ELb0ELb0EEEJSG_NS5_IJNSV_ISE_SB_EENSV_ISF_SB_EEEEESH_NS5_IJlSB_lEEESH_S1S_NS1K_6fusion15FusionCallbacksIS1O_NS1T_17LinearCombinationISH_fSH_fLNS_15FloatRoundStyleE2EEESG_S1R_JEEENS4_5SM1004TMEM4LOAD26SM100_TMEM_LOAD_32dp32b64xES12_NS13_IS1E_S17_NSV_INS5_IJS18_SF_EEENS5_IJSF_SB_EEEEEEENS4_39AutoVectorizingCopyWithAssumedAlignmentILi128EEENS4_14SM90_TMA_STOREES26_S28_S28_EEEvvEEEEvNT_6ParamsE,@function
        .size           _ZN7cutlass13device_kernelINS_4gemm6kernel13GemmUniversalIN4cute5tupleIJiiiiEEENS1_10collective13CollectiveMmaINS1_35MainloopSm100TmaUmmaWarpSpecializedILi17ELi2ELi4ENS5_IJNS4_1CILi1EEESB_SB_EEEEENS5_IJNSA_ILi128EEENSA_ILi64EEESF_EEENS_12float_e5m2_tENS5_IJSB_llEEESH_SI_NS4_8TiledMMAINS4_8MMA_AtomIJNS4_10MMA_TraitsINS4_19SM100_MMA_F8F6F4_SSEJSH_SH_fSE_SF_NS4_17integral_constantINS4_4UMMA5MajorELSP_1EEESQ_NSN_INSO_7ScaleInELSR_0EEESS_EEEEEENS4_6LayoutISC_NS5_IJNSA_ILi0EEESW_SW_EEEEENS5_IJNS4_10UnderscoreESZ_SZ_EEEEENS4_13SM90_TMA_LOADENS4_14ComposedLayoutINS4_7SwizzleILi3ELi4ELi3EEENS4_18smem_ptr_flag_bitsILi8EEENSV_INS5_IJSE_NSA_ILi8EEEEEENS5_IJSB_SE_EEEEEEEvNS4_8identityES12_NS13_INS14_ILi2ELi4ELi3EEES17_NSV_INS5_IJSF_S18_EEENS5_IJSB_SF_EEEEEEEvS1D_EENS_8epilogue10collective18CollectiveEpilogueINS1K_23Sm100TmaWarpSpecializedILi1ELi1ELi64ELb0ELb0EEEJSG_NS5_IJNSV_ISE_SB_EENSV_ISF_SB_EEEEESH_NS5_IJlSB_lEEESH_S1S_NS1K_6fusion15FusionCallbacksIS1O_NS1T_17LinearCombinationISH_fSH_fLNS_15FloatRoundStyleE2EEESG_S1R_JEEENS4_5SM1004TMEM4LOAD26SM100_TMEM_LOAD_32dp32b64xES12_NS13_IS1E_S17_NSV_INS5_IJS18_SF_EEENS5_IJSF_SB_EEEEEEENS4_39AutoVectorizingCopyWithAssumedAlignmentILi128EEENS4_14SM90_TMA_STOREES26_S28_S28_EEEvvEEEEvNT_6ParamsE,(.L_x_168 - _ZN7cutlass13device_kernelINS_4gemm6kernel13GemmUniversalIN4cute5tupleIJiiiiEEENS1_10collective13CollectiveMmaINS1_35MainloopSm100TmaUmmaWarpSpecializedILi17ELi2ELi4ENS5_IJNS4_1CILi1EEESB_SB_EEEEENS5_IJNSA_ILi128EEENSA_ILi64EEESF_EEENS_12float_e5m2_tENS5_IJSB_llEEESH_SI_NS4_8TiledMMAINS4_8MMA_AtomIJNS4_10MMA_TraitsINS4_19SM100_MMA_F8F6F4_SSEJSH_SH_fSE_SF_NS4_17integral_constantINS4_4UMMA5MajorELSP_1EEESQ_NSN_INSO_7ScaleInELSR_0EEESS_EEEEEENS4_6LayoutISC_NS5_IJNSA_ILi0EEESW_SW_EEEEENS5_IJNS4_10UnderscoreESZ_SZ_EEEEENS4_13SM90_TMA_LOADENS4_14ComposedLayoutINS4_7SwizzleILi3ELi4ELi3EEENS4_18smem_ptr_flag_bitsILi8EEENSV_INS5_IJSE_NSA_ILi8EEEEEENS5_IJSB_SE_EEEEEEEvNS4_8identityES12_NS13_INS14_ILi2ELi4ELi3EEES17_NSV_INS5_IJSF_S18_EEENS5_IJSB_SF_EEEEEEEvS1D_EENS_8epilogue10collective18CollectiveEpilogueINS1K_23Sm100TmaWarpSpecializedILi1ELi1ELi64ELb0ELb0EEEJSG_NS5_IJNSV_ISE_SB_EENSV_ISF_SB_EEEEESH_NS5_IJlSB_lEEESH_S1S_NS1K_6fusion15FusionCallbacksIS1O_NS1T_17LinearCombinationISH_fSH_fLNS_15FloatRoundStyleE2EEESG_S1R_JEEENS4_5SM1004TMEM4LOAD26SM100_TMEM_LOAD_32dp32b64xES12_NS13_IS1E_S17_NSV_INS5_IJS18_SF_EEENS5_IJSF_SB_EEEEEEENS4_39AutoVectorizingCopyWithAssumedAlignmentILi128EEENS4_14SM90_TMA_STOREES26_S28_S28_EEEvvEEEEvNT_6ParamsE)
        .other          _ZN7cutlass13device_kernelINS_4gemm6kernel13GemmUniversalIN4cute5tupleIJiiiiEEENS1_10collective13CollectiveMmaINS1_35MainloopSm100TmaUmmaWarpSpecializedILi17ELi2ELi4ENS5_IJNS4_1CILi1EEESB_SB_EEEEENS5_IJNSA_ILi128EEENSA_ILi64EEESF_EEENS_12float_e5m2_tENS5_IJSB_llEEESH_SI_NS4_8TiledMMAINS4_8MMA_AtomIJNS4_10MMA_TraitsINS4_19SM100_MMA_F8F6F4_SSEJSH_SH_fSE_SF_NS4_17integral_constantINS4_4UMMA5MajorELSP_1EEESQ_NSN_INSO_7ScaleInELSR_0EEESS_EEEEEENS4_6LayoutISC_NS5_IJNSA_ILi0EEESW_SW_EEEEENS5_IJNS4_10UnderscoreESZ_SZ_EEEEENS4_13SM90_TMA_LOADENS4_14ComposedLayoutINS4_7SwizzleILi3ELi4ELi3EEENS4_18smem_ptr_flag_bitsILi8EEENSV_INS5_IJSE_NSA_ILi8EEEEEENS5_IJSB_SE_EEEEEEEvNS4_8identityES12_NS13_INS14_ILi2ELi4ELi3EEES17_NSV_INS5_IJSF_S18_EEENS5_IJSB_SF_EEEEEEEvS1D_EENS_8epilogue10collective18CollectiveEpilogueINS1K_23Sm100TmaWarpSpecializedILi1ELi1ELi64ELb0ELb0EEEJSG_NS5_IJNSV_ISE_SB_EENSV_ISF_SB_EEEEESH_NS5_IJlSB_lEEESH_S1S_NS1K_6fusion15FusionCallbacksIS1O_NS1T_17LinearCombinationISH_fSH_fLNS_15FloatRoundStyleE2EEESG_S1R_JEEENS4_5SM1004TMEM4LOAD26SM100_TMEM_LOAD_32dp32b64xES12_NS13_IS1E_S17_NSV_INS5_IJS18_SF_EEENS5_IJSF_SB_EEEEEEENS4_39AutoVectorizingCopyWithAssumedAlignmentILi128EEENS4_14SM90_TMA_STOREES26_S28_S28_EEEvvEEEEvNT_6ParamsE,@"STO_CUDA_ENTRY STV_DEFAULT"
_ZN7cutlass13device_kernelINS_4gemm6kernel13GemmUniversalIN4cute5tupleIJiiiiEEENS1_10collective13CollectiveMmaINS1_35MainloopSm100TmaUmmaWarpSpecializedILi17ELi2ELi4ENS5_IJNS4_1CILi1EEESB_SB_EEEEENS5_IJNSA_ILi128EEENSA_ILi64EEESF_EEENS_12float_e5m2_tENS5_IJSB_llEEESH_SI_NS4_8TiledMMAINS4_8MMA_AtomIJNS4_10MMA_TraitsINS4_19SM100_MMA_F8F6F4_SSEJSH_SH_fSE_SF_NS4_17integral_constantINS4_4UMMA5MajorELSP_1EEESQ_NSN_INSO_7ScaleInELSR_0EEESS_EEEEEENS4_6LayoutISC_NS5_IJNSA_ILi0EEESW_SW_EEEEENS5_IJNS4_10UnderscoreESZ_SZ_EEEEENS4_13SM90_TMA_LOADENS4_14ComposedLayoutINS4_7SwizzleILi3ELi4ELi3EEENS4_18smem_ptr_flag_bitsILi8EEENSV_INS5_IJSE_NSA_ILi8EEEEEENS5_IJSB_SE_EEEEEEEvNS4_8identityES12_NS13_INS14_ILi2ELi4ELi3EEES17_NSV_INS5_IJSF_S18_EEENS5_IJSB_SF_EEEEEEEvS1D_EENS_8epilogue10collective18CollectiveEpilogueINS1K_23Sm100TmaWarpSpecializedILi1ELi1ELi64ELb0ELb0EEEJSG_NS5_IJNSV_ISE_SB_EENSV_ISF_SB_EEEEESH_NS5_IJlSB_lEEESH_S1S_NS1K_6fusion15FusionCallbacksIS1O_NS1T_17LinearCombinationISH_fSH_fLNS_15FloatRoundStyleE2EEESG_S1R_JEEENS4_5SM1004TMEM4LOAD26SM100_TMEM_LOAD_32dp32b64xES12_NS13_IS1E_S17_NSV_INS5_IJS18_SF_EEENS5_IJSF_SB_EEEEEEENS4_39AutoVectorizingCopyWithAssumedAlignmentILi128EEENS4_14SM90_TMA_STOREES26_S28_S28_EEEvvEEEEvNT_6ParamsE:
[----:B------:R-:W1:Y:S01]  /*0000*/  LDC R1, c[0x0][0x37c] ;  /* 0x0000df00ff017b82 */ /* 0x000e620000000800 */
[----:B------:R-:W2:Y:S01]  /*0010*/  S2R R166, SR_TID.X ;  /* 0x0000000000a67919 */ /* 0x000ea20000002100 */
[----:B------:R-:W3:Y:S01]  /*0020*/  LDCU.64 UR4, c[0x0][0x890] ;  /* 0x00011200ff0477ac */ /* 0x000ee20008000a00 */
[----:B------:R-:W-:Y:S02]  /*0030*/  PRMT R164, RZ, 0x7610, R164 ;  /* 0x00007610ffa47816 */ /* 0x000fe400000000a4 */
[----:B------:R-:W-:Y:S01]  /*0040*/  ELECT P5, URZ, PT ;  /* 0x0000000000ff782f */ /* 0x000fe200038a0000 */
[----:B------:R-:W4:Y:S01]  /*0050*/  LDCU.64 UR40, c[0x0][0x358] ;  /* 0x00006b00ff2877ac */ /* 0x000f220008000a00 */
[----:B---3--:R-:W-:-:S04]  /*0060*/  UISETP.NE.U32.AND UP0, UPT, UR4, URZ, UPT ;  /* 0x000000ff0400728c */ /* 0x008fc8000bf05070 */
[----:B------:R-:W-:Y:S01]  /*0070*/  UISETP.NE.AND.EX UP0, UPT, UR5, URZ, UPT, UP0 ;  /* 0x000000ff0500728c */ /* 0x000fe2000bf05300 */
[----:B--2---:R-:W-:-:S05]  /*0080*/  SHF.R.U32.HI R169, RZ, 0x5, R166 ;  /* 0x00000005ffa97819 */ /* 0x004fca00000116a6 */
[----:B------:R-:W2:Y:S02]  /*0090*/  SHFL.IDX PT, R0, R169, RZ, 0x1f ;  /* 0x00001fffa9007589 */ /* 0x000ea400000e0000 */
[----:B--2---:R-:W-:Y:S01]  /*00a0*/  R2UR UR8, R0 ;  /* 0x00000000000872ca */ /* 0x004fe200000e0000 */
[----:B-1--4-:R-:W-:-:S14]  /*00b0*/  BRA.U UP0, `(.L_x_0) ;  /* 0x00000001002c7547 */ /* 0x012fdc000b800000 */
[----:B------:R-:W1:Y:S02]  /*00c0*/  LDCU.64 UR6, c[0x0][0x888] ;  /* 0x00011100ff0677ac */ /* 0x000e640008000a00 */
[----:B-1----:R-:W-:-:S04]  /*00d0*/  UISETP.NE.U32.AND UP0, UPT, UR6, URZ, UPT ;  /* 0x000000ff0600728c */ /* 0x002fc8000bf05070 */
[----:B------:R-:W-:-:S09]  /*00e0*/  UISETP.NE.AND.EX UP0, UPT, UR7, URZ, UPT, UP0 ;  /* 0x000000ff0700728c */ /* 0x000fd2000bf05300 */
[----:B------:R-:W-:Y:S05]  /*00f0*/  BRA.U !UP0, `(.L_x_1) ;  /* 0x0000000108107547 */ /* 0x000fea000b800000 */
[----:B------:R-:W1:Y:S02]  /*0100*/  LDC.64 R2, c[0x0][0x888] ;  /* 0x00022200ff027b82 */ /* 0x000e640000000a00 */
[----:B-1----:R1:W5:Y:S01]  /*0110*/  LDG.E R81, desc[UR40][R2.64] ;  /* 0x0000002802517981 */ /* 0x002362000c1e1900 */
[----:B------:R-:W-:Y:S01]  /*0120*/  HFMA2 R164, -RZ, RZ, 0, 5.9604644775390625e-08 ;  /* 0x00000001ffa47431 */ /* 0x000fe200000001ff */
[----:B------:R-:W-:Y:S05]  /*0130*/  BRA `(.L_x_0) ;  /* 0x00000000000c7947 */ /* 0x000fea0003800000 */
.L_x_1:
[----:B------:R-:W1:Y:S01]  /*0140*/  LDCU UR6, c[0x0][0x880] ;  /* 0x00011000ff0677ac */ /* 0x000e620008000800 */
[----:B------:R-:W-:Y:S01]  /*0150*/  HFMA2 R164, -RZ, RZ, 0, 5.9604644775390625e-08 ;  /* 0x00000001ffa47431 */ /* 0x000fe200000001ff */
[----:B-1----:R-:W-:-:S07]  /*0160*/  MOV R81, UR6 ;  /* 0x0000000600517c02 */ /* 0x002fce0008000f00 */
.L_x_0:
[----:B------:R-:W2:Y:S02]  /*0170*/  LDCU.64 UR6, c[0x0][0x8b0] ;  /* 0x00011600ff0677ac */ /* 0x000ea40008000a00 */
[----:B--2---:R-:W-:-:S04]  /*0180*/  UISETP.NE.U32.AND UP0, UPT, UR6, URZ, UPT ;  /* 0x000000ff0600728c */ /* 0x004fc8000bf05070 */
[----:B------:R-:W-:-:S09]  /*0190*/  UISETP.NE.AND.EX UP0, UPT, UR7, URZ, UPT, UP0 ;  /* 0x000000ff0700728c */ /* 0x000fd2000bf05300 */
[----:B------:R-:W-:Y:S05]  /*01a0*/  BRA.U UP0, `(.L_x_2) ;  /* 0x0000000100247547 */ /* 0x000fea000b800000 */
[----:B------:R-:W2:Y:S02]  /*01b0*/  LDCU.64 UR6, c[0x0][0x8a8] ;  /* 0x00011500ff0677ac */ /* 0x000ea40008000a00 */
[----:B--2---:R-:W-:-:S04]  /*01c0*/  UISETP.NE.U32.AND UP0, UPT, UR6, URZ, UPT ;  /* 0x000000ff0600728c */ /* 0x004fc8000bf05070 */
[----:B------:R-:W-:-:S09]  /*01d0*/  UISETP.NE.AND.EX UP0, UPT, UR7, URZ, UPT, UP0 ;  /* 0x000000ff0700728c */ /* 0x000fd2000bf05300 */
[----:B------:R-:W-:Y:S05]  /*01e0*/  BRA.U !UP0, `(.L_x_3) ;  /* 0x00000001080c7547 */ /* 0x000fea000b800000 */
[----:B------:R-:W2:Y:S02]  /*01f0*/  LDC.64 R78, c[0x0][0x8a8] ;  /* 0x00022a00ff4e7b82 */ /* 0x000ea40000000a00 */
[----:B--2---:R2:W5:Y:S01]  /*0200*/  LDG.E R78, desc[UR40][R78.64] ;  /* 0x000000284e4e7981 */ /* 0x004562000c1e1900 */
[----:B------:R-:W-:Y:S05]  /*0210*/  BRA `(.L_x_2) ;  /* 0x0000000000087947 */ /* 0x000fea0003800000 */
.L_x_3:
[----:B------:R-:W2:Y:S02]  /*0220*/  LDCU UR6, c[0x0][0x8a0] ;  /* 0x00011400ff0677ac */ /* 0x000ea40008000800 */
[----:B--2---:R-:W-:Y:S02]  /*0230*/  MOV R78, UR6 ;  /* 0x00000006004e7c02 */ /* 0x004fe40008000f00 */
.L_x_2:
[----:B------:R-:W-:Y:S01]  /*0240*/  IMAD.U32 R0, RZ, RZ, UR8 ;  /* 0x00000008ff007e24 */ /* 0x000fe2000f8e00ff */
[----:B------:R-:W-:Y:S04]  /*0250*/  BSSY.RECONVERGENT B0, `(.L_x_4) ;  /* 0x000000c000007945 */ /* 0x000fe80003800200 */
[C---:B------:R-:W-:Y:S02]  /*0260*/  ISETP.NE.OR P1, PT, R0.reuse, 0x1, !P5 ;  /* 0x000000010000780c */ /* 0x040fe40006f25670 */
[----:B------:R-:W-:-:S11]  /*0270*/  ISETP.NE.OR P0, PT, R0, 0x3, !P5 ;  /* 0x000000030000780c */ /* 0x000fd60006f05670 */
[----:B------:R-:W-:Y:S05]  /*0280*/  @P1 BRA `(.L_x_5) ;  /* 0x0000000000201947 */ /* 0x000fea0003800000 */
[----:B------:R-:W3:Y:S02]  /*0290*/  LDCU.64 UR6, c[0x0][0x348] ;  /* 0x00006900ff0677ac */ /* 0x000ee40008000a00 */
[----:B---3--:R-:W-:Y:S02]  /*02a0*/  UIADD3 UR10, UP1, UPT, UR6, 0x80, URZ ;  /* 0x00000080060a7890 */ /* 0x008fe4000ff3e0ff */
[----:B------:R-:W-:Y:S02]  /*02b0*/  UIADD3 UR6, UP0, UPT, UR6, 0x180, URZ ;  /* 0x0000018006067890 */ /* 0x000fe4000ff1e0ff */
[----:B------:R-:W-:Y:S02]  /*02c0*/  UIADD3.X UR11, UPT, UPT, URZ, UR7, URZ, UP1, !UPT ;  /* 0x00000007ff0b7290 */ /* 0x000fe40008ffe4ff */
[----:B------:R-:W-:-:S07]  /*02d0*/  UIADD3.X UR7, UPT, UPT, URZ, UR7, URZ, UP0, !UPT ;  /* 0x00000007ff077290 */ /* 0x000fce00087fe4ff */
[----:B------:R3:W-:Y:S02]  /*02e0*/  UTMACCTL.PF [UR10] ;  /* 0x000000000a0079b9 */ /* 0x0007e40008040000 */
[----:B------:R3:W-:Y:S02]  /*02f0*/  UTMACCTL.PF [UR6] ;  /* 0x00000000060079b9 */ /* 0x0007e40008040000 */
[----:B---3--:R-:W-:Y:S01]  /*0300*/  NOP ;  /* 0x0000000000007918 */ /* 0x008fe20000000000 */
.L_x_5:
[----:B------:R-:W-:Y:S05]  /*0310*/  BSYNC.RECONVERGENT B0 ;  /* 0x0000000000007941 */ /* 0x000fea0003800200 */
.L_x_4:
[----:B------:R-:W-:Y:S04]  /*0320*/  BSSY.RECONVERGENT B0, `(.L_x_6) ;  /* 0x000000a000007945 */ /* 0x000fe80003800200 */
        /* <DEDUP_REMOVED lines=9> */
.L_x_7:
[----:B------:R-:W-:Y:S05]  /*03c0*/  BSYNC.RECONVERGENT B0 ;  /* 0x0000000000007941 */ /* 0x000fea0003800200 */
.L_x_6:
[----:B------:R-:W3:Y:S01]  /*03d0*/  LDCU.64 UR6, c[0x0][0x888] ;  /* 0x00011100ff0677ac */ /* 0x000ee20008000a00 */
[----:B------:R-:W-:Y:S02]  /*03e0*/  UISETP.EQ.U32.AND UP1, UPT, UR4, URZ, UPT ;  /* 0x000000ff0400728c */ /* 0x000fe4000bf22070 */
[----:B------:R-:W-:Y:S02]  /*03f0*/  UPLOP3.LUT UP2, UPT, UPT, UPT, UPT, 0x80, 0x8 ;  /* 0x000000000008789c */ /* 0x000fe40003f4f070 */
[----:B---3--:R-:W-:-:S04]  /*0400*/  UISETP.NE.U32.AND UP0, UPT, UR6, URZ, UPT ;  /* 0x000000ff0600728c */ /* 0x008fc8000bf05070 */
[----:B------:R-:W-:-:S04]  /*0410*/  UISETP.NE.AND.EX UP0, UPT, UR7, URZ, UPT, UP0 ;  /* 0x000000ff0700728c */ /* 0x000fc8000bf05300 */
[----:B------:R-:W-:-:S04]  /*0420*/  UISETP.EQ.OR.EX UP3, UPT, UR5, URZ, !UP0, UP1 ;  /* 0x000000ff0500728c */ /* 0x000fc8000c762710 */
[----:B------:R-:W-:-:S05]  /*0430*/  UP2UR UR44, UPR, URZ, 0x8 ;  /* 0x00000008ff2c7883 */ /* 0x000fca0008000000 */
[----:B------:R-:W-:Y:S07]  /*0440*/  BRA.U !UP3, `(.L_x_8) ;  /* 0x000000010b207547 */ /* 0x000fee000b800000 */
[----:B------:R-:W-:Y:S01]  /*0450*/  UISETP.NE.U32.AND UP2, UPT, UR4, URZ, UPT ;  /* 0x000000ff0400728c */ /* 0x000fe2000bf45070 */
[----:B-----5:R-:W-:Y:S01]  /*0460*/  FSETP.NEU.AND P0, PT, R81, RZ, PT ;  /* 0x000000ff5100720b */ /* 0x020fe20003f0d000 */
[----:B------:R-:W-:Y:S02]  /*0470*/  USEL UR4, URZ, 0xffffffff, UP0 ;  /* 0xffffffffff047887 */ /* 0x000fe40008000000 */
[----:B------:R-:W-:-:S10]  /*0480*/  UISETP.NE.AND.EX UP2, UPT, UR5, URZ, UPT, UP2 ;  /* 0x000000ff0500728c */ /* 0x000fd4000bf45320 */
[----:B------:R-:W-:Y:S01]  /*0490*/  VOTEU.ANY UP1, P0 ;  /* 0x0000000000ff7886 */ /* 0x000fe20000020100 */
[----:B------:R-:W-:-:S04]  /*04a0*/  @!UP2 USEL UR4, URZ, 0xffffffff, UP1 ;  /* 0xffffffffff04a887 */ /* 0x000fc80008800000 */
[----:B------:R-:W-:-:S04]  /*04b0*/  ULOP3.LUT UR4, UR4, 0x1, URZ, 0xc0, !UPT ;  /* 0x0000000104047892 */ /* 0x000fc8000f8ec0ff */
[----:B------:R-:W-:-:S11]  /*04c0*/  UISETP.NE.U32.AND UP2, UPT, UR4, 0x1, UPT ;  /* 0x000000010400788c */ /* 0x000fd6000bf45070 */
.L_x_8:
[----:B-1----:R-:W1:Y:S01]  /*04d0*/  SHFL.IDX PT, R2, R169, RZ, 0x1f ;  /* 0x00001fffa9027589 */ /* 0x002e6200000e0000 */
[----:B------:R-:W-:-:S04]  /*04e0*/  UISETP.NE.AND UP1, UPT, UR8, 0x2, UPT ;  /* 0x000000020800788c */ /* 0x000fc8000bf25270 */
[----:B------:R-:W-:Y:S01]  /*04f0*/  USEL UR13, URZ, 0x1, UP1 ;  /* 0x00000001ff0d7887 */ /* 0x000fe20008800000 */
[----:B-1----:R-:W-:-:S13]  /*0500*/  ISETP.NE.AND P0, PT, R2, RZ, PT ;  /* 0x000000ff0200720c */ /* 0x002fda0003f05270 */
[----:B------:R-:W-:Y:S05]  /*0510*/  @P0 BRA `(.L_x_9) ;  /* 0x0000000000bc0947 */ /* 0x000fea0003800000 */
[----:B------:R-:W-:Y:S01]  /*0520*/  ELECT P0, URZ, PT ;  /* 0x0000000000ff782f */ /* 0x000fe20003800000 */
[----:B------:R-:W-:-:S12]  /*0530*/  BSSY.RECONVERGENT B0, `(.L_x_9) ;  /* 0x000002d000007945 */ /* 0x000fd80003800200 */
[----:B------:R-:W-:Y:S05]  /*0540*/  @!P0 BRA `(.L_x_10) ;  /* 0x0000000000ac8947 */ /* 0x000fea0003800000 */
[----:B------:R-:W1:Y:S01]  /*0550*/  S2UR UR5, SR_CgaCtaId ;  /* 0x00000000000579c3 */ /* 0x000e620000008800 */
[----:B------:R-:W-:Y:S01]  /*0560*/  UMOV UR6, 0x400 ;  /* 0x0000040000067882 */ /* 0x000fe20000000000 */
[----:B------:R-:W-:Y:S01]  /*0570*/  UMOV UR4, 0x1 ;  /* 0x0000000100047882 */ /* 0x000fe20000000000 */
[----:B-1----:R-:W-:Y:S02]  /*0580*/  ULEA UR5, UR5, UR6, 0x18 ;  /* 0x0000000605057291 */ /* 0x002fe4000f8ec0ff */
[----:B------:R-:W-:-:S04]  /*0590*/  UIADD3 UR6, UPT, UPT, -UR4, 0x100000, URZ ;  /* 0x0010000004067890 */ /* 0x000fc8000fffe1ff */
[----:B------:R-:W-:Y:S02]  /*05a0*/  USHF.L.U32 UR7, UR6, 0xb, URZ ;  /* 0x0000000b06077899 */ /* 0x000fe400080006ff */
[----:B------:R-:W-:Y:S01]  /*05b0*/  USHF.L.U32 UR6, UR6, 0x1, URZ ;  /* 0x0000000106067899 */ /* 0x000fe200080006ff */
[----:B------:R-:W1:Y:S11]  /*05c0*/  FENCE.VIEW.ASYNC.S ;  /* 0x00000000000073c6 */ /* 0x000e760000000000 */
[----:B-1----:R1:W3:Y:S01]  /*05d0*/  SYNCS.EXCH.64 URZ, [UR5], UR6 ;  /* 0x0000000605ff75b2 */ /* 0x0022e20008000100 */
[----:B------:R1:W4:Y:S01]  /*05e0*/  SYNCS.EXCH.64 URZ, [UR5+0x88], UR6 ;  /* 0x0000880605ff75b2 */ /* 0x0003220008000100 */
[----:B------:R1:W1:Y:S01]  /*05f0*/  SYNCS.EXCH.64 URZ, [UR5+0x8], UR6 ;  /* 0x0000080605ff75b2 */ /* 0x0002620008000100 */
        /* <DEDUP_REMOVED lines=31> */
[----:B---34-:R-:W-:Y:S01]  /*07f0*/  NOP ;  /* 0x0000000000007918 */ /* 0x018fe20000000000 */
.L_x_10:
[----:B-1----:R-:W-:Y:S05]  /*0800*/  BSYNC.RECONVERGENT B0 ;  /* 0x0000000000007941 */ /* 0x002fea0003800200 */
.L_x_9:
[----:B------:R-:W1:Y:S01]  /*0810*/  SHFL.IDX PT, R2, R169, RZ, 0x1f ;  /* 0x00001fffa9027589 */ /* 0x000e6200000e0000 */
[----:B------:R-:W-:Y:S01]  /*0820*/  NOP ;  /* 0x0000000000007918 */ /* 0x000fe20000000000 */
[----:B-1----:R-:W-:-:S13]  /*0830*/  ISETP.NE.AND P0, PT, R2, 0x1, PT ;  /* 0x000000010200780c */ /* 0x002fda0003f05270 */
[----:B------:R-:W-:Y:S05]  /*0840*/  @P0 BRA `(.L_x_11) ;  /* 0x0000000000400947 */ /* 0x000fea0003800000 */
[----:B------:R-:W1:Y:S01]  /*0850*/  S2UR UR6, SR_CgaCtaId ;  /* 0x00000000000679c3 */ /* 0x000e620000008800 */
[----:B------:R-:W-:Y:S01]  /*0860*/  UMOV UR7, 0x400 ;  /* 0x0000040000077882 */ /* 0x000fe20000000000 */
[----:B------:R-:W-:Y:S01]  /*0870*/  UMOV UR5, 0x20 ;  /* 0x0000002000057882 */ /* 0x000fe20000000000 */
[----:B------:R-:W-:Y:S01]  /*0880*/  UMOV UR4, 0x80 ;  /* 0x0000008000047882 */ /* 0x000fe20000000000 */
[----:B------:R-:W-:-:S04]  /*0890*/  UIADD3 UR10, UPT, UPT, -UR5, 0x100000, URZ ;  /* 0x00100000050a7890 */ /* 0x000fc8000fffe1ff */
[----:B------:R-:W-:Y:S02]  /*08a0*/  USHF.L.U32 UR11, UR10, 0xb, URZ ;  /* 0x0000000b0a0b7899 */ /* 0x000fe400080006ff */
[----:B------:R-:W-:Y:S02]  /*08b0*/  USHF.L.U32 UR10, UR10, 0x1, URZ ;  /* 0x000000010a0a7899 */ /* 0x000fe400080006ff */
[----:B------:R-:W-:-:S04]  /*08c0*/  UIADD3 UR4, UPT, UPT, -UR4, 0x100000, URZ ;  /* 0x0010000004047890 */ /* 0x000fc8000fffe1ff */
[----:B------:R-:W-:Y:S02]  /*08d0*/  USHF.L.U32 UR5, UR4, 0xb, URZ ;  /* 0x0000000b04057899 */ /* 0x000fe400080006ff */
[----:B------:R-:W-:Y:S01]  /*08e0*/  USHF.L.U32 UR4, UR4, 0x1, URZ ;  /* 0x0000000104047899 */ /* 0x000fe200080006ff */
[----:B------:R-:W-:Y:S01]  /*08f0*/  ELECT P0, URZ, PT ;  /* 0x0000000000ff782f */ /* 0x000fe20003800000 */
[----:B-1----:R-:W-:Y:S01]  /*0900*/  ULEA UR6, UR6, UR7, 0x18 ;  /* 0x0000000706067291 */ /* 0x002fe2000f8ec0ff */
[----:B------:R-:W1:Y:S11]  /*0910*/  FENCE.VIEW.ASYNC.S ;  /* 0x00000000000073c6 */ /* 0x000e760000000000 */
[----:B-1----:R1:W3:Y:S01]  /*0920*/  SYNCS.EXCH.64 URZ, [UR6+0x110], UR10 ;  /* 0x0001100a06ff75b2 */ /* 0x0022e20008000100 */
[----:B------:R1:W4:Y:S01]  /*0930*/  SYNCS.EXCH.64 URZ, [UR6+0x118], UR4 ;  /* 0x0001180406ff75b2 */ /* 0x0003220008000100 */
[----:B------:R-:W-:Y:S01]  /*0940*/  NOP ;  /* 0x0000000000007918 */ /* 0x000fe20000000000 */
.L_x_11:
[----:B------:R-:W2:Y:S01]  /*0950*/  SHFL.IDX PT, R2, R169, RZ, 0x1f ;  /* 0x00001fffa9027589 */ /* 0x000ea200000e0000 */
[----:B------:R-:W-:Y:S01]  /*0960*/  NOP ;  /* 0x0000000000007918 */ /* 0x000fe20000000000 */
[----:B--2---:R-:W-:-:S13]  /*0970*/  ISETP.NE.AND P0, PT, R2, 0x3, PT ;  /* 0x000000030200780c */ /* 0x004fda0003f05270 */
[----:B------:R-:W-:Y:S05]  /*0980*/  @P0 BRA `(.L_x_12) ;  /* 0x0000000000300947 */ /* 0x000fea0003800000 */
[----:B-1----:R-:W1:Y:S01]  /*0990*/  S2UR UR5, SR_CgaCtaId ;  /* 0x00000000000579c3 */ /* 0x002e620000008800 */
[----:B------:R-:W-:Y:S01]  /*09a0*/  UMOV UR6, 0x400 ;  /* 0x0000040000067882 */ /* 0x000fe20000000000 */
[----:B------:R-:W-:Y:S01]  /*09b0*/  UMOV UR4, 0x20 ;  /* 0x0000002000047882 */ /* 0x000fe20000000000 */
[----:B------:R-:W-:Y:S01]  /*09c0*/  ELECT P0, URZ, PT ;  /* 0x0000000000ff782f */ /* 0x000fe20003800000 */
[----:B-1----:R-:W-:Y:S02]  /*09d0*/  ULEA UR5, UR5, UR6, 0x18 ;  /* 0x0000000605057291 */ /* 0x002fe4000f8ec0ff */
[----:B------:R-:W-:-:S04]  /*09e0*/  UIADD3 UR6, UPT, UPT, -UR4, 0x100000, URZ ;  /* 0x0010000004067890 */ /* 0x000fc8000fffe1ff */
[----:B------:R-:W-:Y:S02]  /*09f0*/  USHF.L.U32 UR7, UR6, 0xb, URZ ;  /* 0x0000000b06077899 */ /* 0x000fe400080006ff */
[----:B------:R-:W-:Y:S01]  /*0a00*/  USHF.L.U32 UR6, UR6, 0x1, URZ ;  /* 0x0000000106067899 */ /* 0x000fe200080006ff */
[----:B------:R-:W1:Y:S11]  /*0a10*/  FENCE.VIEW.ASYNC.S ;  /* 0x00000000000073c6 */ /* 0x000e760000000000 */
[----:B-1----:R2:W1:Y:S01]  /*0a20*/  SYNCS.EXCH.64 URZ, [UR5+0x120], UR6 ;  /* 0x0001200605ff75b2 */ /* 0x0024620008000100 */
[----:B------:R2:W1:Y:S02]  /*0a30*/  SYNCS.EXCH.64 URZ, [UR5+0x128], UR6 ;  /* 0x0001280605ff75b2 */ /* 0x0004640008000100 */
[----:B--2---:R-:W-:Y:S01]  /*0a40*/  NOP ;  /* 0x0000000000007918 */ /* 0x004fe20000000000 */
.L_x_12:
[----:B------:R-:W2:Y:S01]  /*0a50*/  SHFL.IDX PT, R2, R169, RZ, 0x1f ;  /* 0x00001fffa9027589 */ /* 0x000ea200000e0000 */
[----:B------:R-:W-:Y:S01]  /*0a60*/  NOP ;  /* 0x0000000000007918 */ /* 0x000fe20000000000 */
[----:B--2---:R-:W-:-:S13]  /*0a70*/  ISETP.NE.AND P0, PT, R2, 0x4, PT ;  /* 0x000000040200780c */ /* 0x004fda0003f05270 */
[----:B------:R-:W-:Y:S05]  /*0a80*/  @P0 BRA `(.L_x_13) ;  /* 0x00000000004c0947 */ /* 0x000fea0003800000 */
[----:B-1----:R-:W1:Y:S01]  /*0a90*/  S2UR UR5, SR_CgaCtaId ;  /* 0x00000000000579c3 */ /* 0x002e620000008800 */
[----:B------:R-:W-:Y:S01]  /*0aa0*/  UMOV UR7, 0x100 ;  /* 0x0000010000077882 */ /* 0x000fe20000000000 */
[----:B------:R-:W-:Y:S01]  /*0ab0*/  UMOV UR6, 0x400 ;  /* 0x0000040000067882 */ /* 0x000fe20000000000 */
[----:B------:R-:W-:Y:S01]  /*0ac0*/  USEL UR7, UR7, 0xe0, UP2 ;  /* 0x000000e007077887 */ /* 0x000fe20009000000 */
[----:B------:R-:W-:Y:S01]  /*0ad0*/  UMOV UR4, 0x1 ;  /* 0x0000000100047882 */ /* 0x000fe20000000000 */
[----:B------:R-:W-:Y:S01]  /*0ae0*/  ELECT P0, URZ, PT ;  /* 0x0000000000ff782f */ /* 0x000fe20003800000 */
[----:B------:R-:W-:-:S04]  /*0af0*/  UIADD3 UR10, UPT, UPT, -UR4, 0x100000, URZ ;  /* 0x00100000040a7890 */ /* 0x000fc8000fffe1ff */
[----:B------:R-:W-:Y:S02]  /*0b00*/  USHF.L.U32 UR11, UR10, 0xb, URZ ;  /* 0x0000000b0a0b7899 */ /* 0x000fe400080006ff */
[----:B------:R-:W-:Y:S02]  /*0b10*/  USHF.L.U32 UR10, UR10, 0x1, URZ ;  /* 0x000000010a0a7899 */ /* 0x000fe400080006ff */
[----:B-1----:R-:W-:Y:S02]  /*0b20*/  ULEA UR5, UR5, UR6, 0x18 ;  /* 0x0000000605057291 */ /* 0x002fe4000f8ec0ff */
[----:B------:R-:W-:-:S04]  /*0b30*/  UIADD3 UR6, UPT, UPT, -UR7, 0x100000, URZ ;  /* 0x0010000007067890 */ /* 0x000fc8000fffe1ff */
[----:B------:R-:W-:Y:S02]  /*0b40*/  USHF.L.U32 UR7, UR6, 0xb, URZ ;  /* 0x0000000b06077899 */ /* 0x000fe400080006ff */
[----:B------:R-:W-:Y:S01]  /*0b50*/  USHF.L.U32 UR6, UR6, 0x1, URZ ;  /* 0x0000000106067899 */ /* 0x000fe200080006ff */
[----:B------:R-:W1:Y:S03]  /*0b60*/  FENCE.VIEW.ASYNC.S ;  /* 0x00000000000073c6 */ /* 0x000e660000000000 */
[----:B-1----:R2:W1:Y:S08]  /*0b70*/  SYNCS.EXCH.64 URZ, [UR5+0x130], UR10 ;  /* 0x0001300a05ff75b2 */ /* 0x0024700008000100 */
[----:B------:R2:W1:Y:S01]  /*0b80*/  SYNCS.EXCH.64 URZ, [UR5+0x140], UR6 ;  /* 0x0001400605ff75b2 */ /* 0x0004620008000100 */
[----:B------:R2:W1:Y:S01]  /*0b90*/  SYNCS.EXCH.64 URZ, [UR5+0x138], UR10 ;  /* 0x0001380a05ff75b2 */ /* 0x0004620008000100 */
[----:B------:R2:W1:Y:S02]  /*0ba0*/  SYNCS.EXCH.64 URZ, [UR5+0x148], UR6 ;  /* 0x0001480605ff75b2 */ /* 0x0004640008000100 */
[----:B--2---:R-:W-:Y:S01]  /*0bb0*/  NOP ;  /* 0x0000000000007918 */ /* 0x004fe20000000000 */
.L_x_13:
[----:B------:R-:W2:Y:S01]  /*0bc0*/  SHFL.IDX PT, R2, R169, RZ, 0x1f ;  /* 0x00001fffa9027589 */ /* 0x000ea200000e0000 */
[----:B------:R-:W-:Y:S01]  /*0bd0*/  NOP ;  /* 0x0000000000007918 */ /* 0x000fe20000000000 */
[----:B--2---:R-:W-:-:S13]  /*0be0*/  ISETP.NE.AND P0, PT, R2, 0x5, PT ;  /* 0x000000050200780c */ /* 0x004fda0003f05270 */
[----:B------:R-:W-:Y:S05]  /*0bf0*/  @P0 BRA `(.L_x_14) ;  /* 0x0000000000580947 */ /* 0x000fea0003800000 */
[----:B-1----:R-:W1:Y:S01]  /*0c00*/  S2UR UR6, SR_CgaCtaId ;  /* 0x00000000000679c3 */ /* 0x002e620000008800 */
        /* <DEDUP_REMOVED lines=12> */
[----:B-1----:R2:W1:Y:S01]  /*0cd0*/  SYNCS.EXCH.64 URZ, [UR6+0x150], UR10 ;  /* 0x0001500a06ff75b2 */ /* 0x0024620008000100 */
[----:B------:R2:W1:Y:S01]  /*0ce0*/  SYNCS.EXCH.64 URZ, [UR6+0x170], UR4 ;  /* 0x0001700406ff75b2 */ /* 0x0004620008000100 */
[----:B------:R2:W1:Y:S01]  /*0cf0*/  SYNCS.EXCH.64 URZ, [UR6+0x158], UR10 ;  /* 0x0001580a06ff75b2 */ /* 0x0004620008000100 */
[----:B------:R2:W1:Y:S01]  /*0d00*/  SYNCS.EXCH.64 URZ, [UR6+0x178], UR4 ;  /* 0x0001780406ff75b2 */ /* 0x0004620008000100 */
[----:B------:R2:W1:Y:S01]  /*0d10*/  SYNCS.EXCH.64 URZ, [UR6+0x160], UR10 ;  /* 0x0001600a06ff75b2 */ /* 0x0004620008000100 */
[----:B------:R2:W1:Y:S01]  /*0d20*/  SYNCS.EXCH.64 URZ, [UR6+0x180], UR4 ;  /* 0x0001800406ff75b2 */ /* 0x0004620008000100 */
[----:B------:R2:W1:Y:S01]  /*0d30*/  SYNCS.EXCH.64 URZ, [UR6+0x168], UR10 ;  /* 0x0001680a06ff75b2 */ /* 0x0004620008000100 */
[----:B------:R2:W1:Y:S02]  /*0d40*/  SYNCS.EXCH.64 URZ, [UR6+0x188], UR4 ;  /* 0x0001880406ff75b2 */ /* 0x0004640008000100 */
[----:B--2---:R-:W-:Y:S01]  /*0d50*/  NOP ;  /* 0x0000000000007918 */ /* 0x004fe20000000000 */
.L_x_14:
        /* <DEDUP_REMOVED lines=14> */
[----:B------:R2:W1:Y:S01]  /*0e40*/  SYNCS.EXCH.64 URZ, [UR5+0x1a0], UR6 ;  /* 0x0001a00605ff75b2 */ /* 0x0004620008000100 */
[----:B------:R2:W1:Y:S01]  /*0e50*/  SYNCS.EXCH.64 URZ, [UR5+0x198], UR6 ;  /* 0x0001980605ff75b2 */ /* 0x0004620008000100 */
[----:B------:R2:W1:Y:S02]  /*0e60*/  SYNCS.EXCH.64 URZ, [UR5+0x1a8], UR6 ;  /* 0x0001a80605ff75b2 */ /* 0x0004640008000100 */
[----:B--2---:R-:W-:Y:S01]  /*0e70*/  NOP ;  /* 0x0000000000007918 */ /* 0x004fe20000000000 */
.L_x_15:
[----:B-1----:R-:W1:Y:S01]  /*0e80*/  S2UR UR5, SR_CTAID.X ;  /* 0x00000000000579c3 */ /* 0x002e620000002500 */
[----:B------:R-:W-:-:S05]  /*0e90*/  CS2R.32 R165, SR_CgaSize ;  /* 0x0000000000a57805 */ /* 0x000fca0000008a00 */
[----:B------:R-:W-:-:S05]  /*0ea0*/  IMAD R165, R165, -0xa0, RZ ;  /* 0xffffff60a5a57824 */ /* 0x000fca00078e02ff */
[----:B------:R-:W-:-:S14]  /*0eb0*/  R2UR UR7, R165 ;  /* 0x00000000a50772ca */ /* 0x000fdc00000e0000 */
[----:B------:R-:W2:Y:S01]  /*0ec0*/  LDCU UR7, c[0x0][UR7+0x2b0] ;  /* 0x00005600070777ac */ /* 0x000ea20008000800 */
[----:B------:R-:W-:Y:S01]  /*0ed0*/  NOP ;  /* 0x0000000000007918 */ /* 0x000fe20000000000 */
[----:B------:R-:W-:-:S05]  /*0ee0*/  CS2R.32 R165, SR_CgaSize ;  /* 0x0000000000a57805 */ /* 0x000fca0000008a00 */
[----:B------:R-:W-:-:S05]  /*0ef0*/  IMAD R165, R165, -0xa0, RZ ;  /* 0xffffff60a5a57824 */ /* 0x000fca00078e02ff */
[----:B------:R-:W-:-:S14]  /*0f00*/  R2UR UR6, R165 ;  /* 0x00000000a50672ca */ /* 0x000fdc00000e0000 */
[----:B------:R-:W3:Y:S01]  /*0f10*/  LDCU UR6, c[0x0][UR6+0x2b4] ;  /* 0x00005680060677ac */ /* 0x000ee20008000800 */
[----:B------:R-:W4:Y:S08]  /*0f20*/  S2UR UR4, SR_CTAID.Y ;  /* 0x00000000000479c3 */ /* 0x000f300000002600 */
[----:B------:R-:W3:Y:S01]  /*0f30*/  LDC R9, c[0x0][0xb24] ;  /* 0x0002c900ff097b82 */ /* 0x000ee20000000800 */
[----:B-1----:R-:W-:-:S02]  /*0f40*/  I2FP.F32.U32 R5, UR5 ;  /* 0x0000000500057c45 */ /* 0x002fc40008201000 */
[----:B------:R-:W-:-:S05]  /*0f50*/  CS2R.32 R3, SR_CgaSize ;  /* 0x0000000000037805 */ /* 0x000fca0000008a00 */
[----:B------:R-:W-:-:S06]  /*0f60*/  IMAD R3, R3, -0xa0, RZ ;  /* 0xffffff6003037824 */ /* 0x000fcc00078e02ff */
[----:B------:R-:W1:Y:S01]  /*0f70*/  LDC R3, c[0x0][R3+0x2a0] ;  /* 0x0000a80003037b82 */ /* 0x000e620000000800 */
[----:B------:R-:W-:Y:S01]  /*0f80*/  MOV R165, UR5 ;  /* 0x0000000500a57c02 */ /* 0x000fe20008000f00 */
[----:B--2---:R-:W-:Y:S01]  /*0f90*/  FMUL R5, R5, UR7 ;  /* 0x0000000705057c20 */ /* 0x004fe20008400000 */
[----:B----4-:R-:W-:Y:S02]  /*0fa0*/  I2FP.F32.U32 R4, UR4 ;  /* 0x0000000400047c45 */ /* 0x010fe40008201000 */
[----:B------:R-:W-:-:S05]  /*0fb0*/  CS2R.32 R2, SR_CgaSize ;  /* 0x0000000000027805 */ /* 0x000fca0000008a00 */
[----:B------:R-:W-:-:S06]  /*0fc0*/  IMAD R2, R2, -0xa0, RZ ;  /* 0xffffff6002027824 */ /* 0x000fcc00078e02ff */
[----:B------:R-:W2:Y:S01]  /*0fd0*/  LDC R2, c[0x0][R2+0x2a4] ;  /* 0x0000a90002027b82 */ /* 0x000ea20000000800 */
[----:B------:R-:W4:Y:S01]  /*0fe0*/  F2I.U32.TRUNC.NTZ R154, R5 ;  /* 0x00000005009a7305 */ /* 0x000f22000020f000 */
[----:B------:R-:W-:Y:S01]  /*0ff0*/  MOV R155, UR4 ;  /* 0x00000004009b7c02 */ /* 0x000fe20008000f00 */
[----:B---3--:R-:W-:-:S05]  /*1000*/  FMUL R4, R4, UR6 ;  /* 0x0000000604047c20 */ /* 0x008fca0008400000 */
[----:B------:R-:W-:Y:S01]  /*1010*/  BAR.SYNC.DEFER_BLOCKING 0x0 ;  /* 0x0000000000007b1d */ /* 0x000fe20000010000 */
[----:B------:R-:W-:-:S05]  /*1020*/  ISETP.GE.AND P0, PT, R9, 0x1, PT ;  /* 0x000000010900780c */ /* 0x000fca0003f06270 */
[----:B------:R-:W3:Y:S02]  /*1030*/  F2I.U32.TRUNC.NTZ R143, R4 ;  /* 0x00000004008f7305 */ /* 0x000ee4000020f000 */
[----:B------:R-:W2:Y:S01]  /*1040*/  S2UR UR36, SR_CTAID.Z ;  /* 0x00000000002479c3 */ /* 0x000ea20000002700 */
[----:B----4-:R-:W-:-:S05]  /*1050*/  IADD3 R154, PT, PT, -R154, RZ, RZ ;  /* 0x000000ff9a9a7210 */ /* 0x010fca0007ffe1ff */
[----:B-1----:R-:W-:Y:S01]  /*1060*/  IMAD R154, R3, R154, UR5 ;  /* 0x00000005039a7e24 */ /* 0x002fe2000f8e029a */
[----:B---3--:R-:W-:-:S05]  /*1070*/  IADD3 R143, PT, PT, -R143, RZ, RZ ;  /* 0x000000ff8f8f7210 */ /* 0x008fca0007ffe1ff */
[----:B--2---:R-:W-:Y:S01]  /*1080*/  IMAD R143, R2, R143, UR4 ;  /* 0x00000004028f7e24 */ /* 0x004fe2000f8e028f */
[----:B------:R-:W-:Y:S06]  /*1090*/  @!P0 BRA `(.L_x_16) ;  /* 0x0000000000b88947 */ /* 0x000fec0003800000 */
[----:B------:R-:W1:Y:S01]  /*10a0*/  LDC.64 R4, c[0x0][0xb18] ;  /* 0x0002c600ff047b82 */ /* 0x000e620000000a00 */
[----:B------:R-:W-:-:S07]  /*10b0*/  ISETP.NE.AND P0, PT, R9, 0x1, PT ;  /* 0x000000010900780c */ /* 0x000fce0003f05270 */
[----:B------:R-:W2:Y:S08]  /*10c0*/  LDC R10, c[0x0][0xb0c] ;  /* 0x0002c300ff0a7b82 */ /* 0x000eb00000000800 */
[----:B------:R-:W3:Y:S08]  /*10d0*/  LDC R11, c[0x0][0x370] ;  /* 0x0000dc00ff0b7b82 */ /* 0x000ef00000000800 */
[----:B------:R-:W4:Y:S01]  /*10e0*/  LDC R12, c[0x0][0x374] ;  /* 0x0000dd00ff0c7b82 */ /* 0x000f220000000800 */
[----:B-1----:R-:W-:-:S07]  /*10f0*/  ISETP.NE.AND P1, PT, R4, 0x1, PT ;  /* 0x000000010400780c */ /* 0x002fce0003f25270 */
[----:B------:R-:W3:Y:S01]  /*1100*/  LDC.64 R6, c[0x0][0xb10] ;  /* 0x0002c400ff067b82 */ /* 0x000ee20000000a00 */
[----:B--2---:R-:W-:-:S07]  /*1110*/  ISETP.NE.AND P2, PT, R10, 0x1, PT ;  /* 0x000000010a00780c */ /* 0x004fce0003f45270 */
[----:B------:R-:W1:Y:S08]  /*1120*/  LDC R8, c[0x0][0xb20] ;  /* 0x0002c800ff087b82 */ /* 0x000e700000000800 */
[----:B------:R-:W2:Y:S01]  /*1130*/  LDC.64 R2, c[0x0][0xb28] ;  /* 0x0002ca00ff027b82 */ /* 0x000ea20000000a00 */
[----:B----4-:R-:W-:-:S04]  /*1140*/  IMAD.HI.U32 R13, R12, R5, RZ ;  /* 0x000000050c0d7227 */ /* 0x010fc800078e00ff */
[----:B------:R-:W-:-:S04]  /*1150*/  IMAD.HI.U32 R5, R155, R5, RZ ;  /* 0x000000059b057227 */ /* 0x000fc800078e00ff */
[----:B---3--:R-:W-:-:S04]  /*1160*/  IMAD.HI.U32 R14, R11, R6, RZ ;  /* 0x000000060b0e7227 */ /* 0x008fc800078e00ff */
[----:B------:R-:W-:Y:S01]  /*1170*/  IMAD.HI.U32 R16, R165, R6, RZ ;  /* 0x00000006a5107227 */ /* 0x000fe200078e00ff */
[-C--:B------:R-:W-:Y:S02]  /*1180*/  @P2 SHF.R.U32.HI R11, RZ, R7.reuse, R14 ;  /* 0x00000007ff0b2219 */ /* 0x080fe4000001160e */
[-C--:B-1----:R-:W-:Y:S02]  /*1190*/  @P1 SHF.R.U32.HI R12, RZ, R8.reuse, R13 ;  /* 0x00000008ff0c1219 */ /* 0x082fe4000001160d */
[----:B------:R-:W-:Y:S02]  /*11a0*/  SHF.R.U32.HI R8, RZ, R8, R5 ;  /* 0x00000008ff087219 */ /* 0x000fe40000011605 */
[----:B------:R-:W-:Y:S02]  /*11b0*/  SHF.R.U32.HI R16, RZ, R7, R16 ;  /* 0x00000007ff107219 */ /* 0x000fe40000011610 */
[----:B------:R-:W-:Y:S01]  /*11c0*/  SEL R5, R155, R8, !P1 ;  /* 0x000000089b057207 */ /* 0x000fe20004800000 */
[----:B--2---:R-:W-:Y:S01]  /*11d0*/  IMAD.HI.U32 R14, R12, R2, RZ ;  /* 0x000000020c0e7227 */ /* 0x004fe200078e00ff */
[----:B------:R-:W-:-:S03]  /*11e0*/  SEL R7, R165, R16, !P2 ;  /* 0x00000010a5077207 */ /* 0x000fc60005000000 */
[----:B------:R-:W-:Y:S01]  /*11f0*/  IMAD.HI.U32 R6, R11, R2, RZ ;  /* 0x000000020b067227 */ /* 0x000fe200078e00ff */
[----:B------:R-:W-:-:S04]  /*1200*/  @P0 SHF.R.U32.HI R12, RZ, R3, R14 ;  /* 0x00000003ff0c0219 */ /* 0x000fc8000001160e */
[----:B------:R-:W-:Y:S01]  /*1210*/  @P0 SHF.R.U32.HI R11, RZ, R3, R6 ;  /* 0x00000003ff0b0219 */ /* 0x000fe20000011606 */
[----:B------:R-:W-:-:S04]  /*1220*/  IMAD R12, R12, R9, RZ ;  /* 0x000000090c0c7224 */ /* 0x000fc800078e02ff */
[----:B------:R-:W-:Y:S01]  /*1230*/  IMAD R6, R11, R9, RZ ;  /* 0x000000090b067224 */ /* 0x000fe200078e02ff */
[----:B------:R-:W-:-:S04]  /*1240*/  ISETP.GE.AND P1, PT, R5, R12, PT ;  /* 0x0000000c0500720c */ /* 0x000fc80003f26270 */
[----:B------:R-:W-:Y:S01]  /*1250*/  ISETP.GE.OR P1, PT, R7, R6, P1 ;  /* 0x000000060700720c */ /* 0x000fe20000f26670 */
[----:B------:R-:W-:-:S05]  /*1260*/  IMAD.HI.U32 R6, R5, R2, RZ ;  /* 0x0000000205067227 */ /* 0x000fca00078e00ff */
[----:B------:R-:W-:-:S04]  /*1270*/  SHF.R.U32.HI R6, RZ, R3, R6 ;  /* 0x00000003ff067219 */ /* 0x000fc80000011606 */
[----:B------:R-:W-:-:S03]  /*1280*/  SEL R6, R5, R6, !P0 ;  /* 0x0000000605067207 */ /* 0x000fc60004000000 */
[----:B------:R-:W-:Y:S01]  /*1290*/  @!P1 IMAD.HI.U32 R8, R7, R2, RZ ;  /* 0x0000000207089227 */ /* 0x000fe200078e00ff */
[----:B------:R-:W-:-:S04]  /*12a0*/  IADD3 R2, PT, PT, -R6, RZ, RZ ;  /* 0x000000ff06027210 */ /* 0x000fc80007ffe1ff */
[----:B------:R-:W-:Y:S01]  /*12b0*/  @!P1 SHF.R.U32.HI R8, RZ, R3, R8 ;  /* 0x00000003ff089219 */ /* 0x000fe20000011608 */
[----:B------:R-:W-:-:S03]  /*12c0*/  IMAD R2, R9, R2, R5 ;  /* 0x0000000209027224 */ /* 0x000fc600078e0205 */
[----:B------:R-:W-:Y:S02]  /*12d0*/  @!P1 SEL R3, R7, R8, !P0 ;  /* 0x0000000807039207 */ /* 0x000fe40004000000 */
[----:B------:R-:W-:-:S03]  /*12e0*/  IADD3 R8, PT, PT, -R5, RZ, RZ ;  /* 0x000000ff05087210 */ /* 0x000fc60007ffe1ff */
[--C-:B------:R-:W-:Y:S02]  /*12f0*/  @!P1 IMAD.IADD R6, R6, 0x1, -R3.reuse ;  /* 0x0000000106069824 */ /* 0x100fe400078e0a03 */
[----:B------:R-:W-:Y:S01]  /*1300*/  @!P1 IMAD R3, R2, R11, R3 ;  /* 0x0000000b02039224 */ /* 0x000fe200078e0203 */
[----:B------:R-:W-:Y:S01]  /*1310*/  IADD3 R2, PT, PT, -R7, RZ, RZ ;  /* 0x000000ff07027210 */ /* 0x000fe20007ffe1ff */
[----:B------:R-:W-:Y:S02]  /*1320*/  @!P1 IMAD R5, R6, R9, R7 ;  /* 0x0000000906059224 */ /* 0x000fe400078e0207 */
[----:B------:R-:W-:Y:S02]  /*1330*/  IMAD R8, R4, R8, R155 ;  /* 0x0000000804087224 */ /* 0x000fe400078e029b */
[----:B------:R-:W-:Y:S02]  /*1340*/  @!P1 IMAD.MOV.U32 R7, RZ, RZ, R3 ;  /* 0x000000ffff079224 */ /* 0x000fe400078e0003 */
[----:B------:R-:W-:-:S02]  /*1350*/  IMAD R2, R10, R2, R165 ;  /* 0x000000020a027224 */ /* 0x000fc400078e02a5 */
[----:B------:R-:W-:Y:S02]  /*1360*/  IMAD R155, R5, R4, R8 ;  /* 0x00000004059b7224 */ /* 0x000fe400078e0208 */
[----:B------:R-:W-:Y:S02]  /*1370*/  IMAD R165, R7, R10, R2 ;  /* 0x0000000a07a57224 */ /* 0x000fe400078e0202 */
.L_x_16:
[----:B------:R-:W1:Y:S01]  /*1380*/  LDCU UR4, c[0x0][0xb30] ;  /* 0x00016600ff0477ac */ /* 0x000e620008000800 */
[----:B------:R-:W2:Y:S08]  /*1390*/  S2UR UR37, SR_CgaCtaId ;  /* 0x00000000002579c3 */ /* 0x000eb00000008800 */
[----:B------:R-:W3:Y:S01]  /*13a0*/  LDC R72, c[0x0][0xb24] ;  /* 0x0002c900ff487b82 */ /* 0x000ee20000000800 */
[----:B-1----:R-:W-:-:S09]  /*13b0*/  UISETP.NE.AND UP1, UPT, UR4, 0x1, UPT ;  /* 0x000000010400788c */ /* 0x002fd2000bf25270 */
[----:B--2---:R-:W-:Y:S05]  /*13c0*/  BRA.U UP1, `(.L_x_17) ;  /* 0x0000000101407547 */ /* 0x004fea000b800000 */
[----:B------:R-:W1:Y:S08]  /*13d0*/  LDC.64 R4, c[0x0][0xb10] ;  /* 0x0002c400ff047b82 */ /* 0x000e700000000a00 */
[----:B------:R-:W2:Y:S08]  /*13e0*/  LDC.64 R2, c[0x0][0xb18] ;  /* 0x0002c600ff027b82 */ /* 0x000eb00000000a00 */
[----:B------:R-:W4:Y:S08]  /*13f0*/  LDC R6, c[0x0][0xb20] ;  /* 0x0002c800ff067b82 */ /* 0x000f300000000800 */
[----:B------:R-:W3:Y:S01]  /*1400*/  LDC R8, c[0x0][0xb0c] ;  /* 0x0002c300ff087b82 */ /* 0x000ee20000000800 */
[----:B-1----:R-:W-:-:S05]  /*1410*/  IMAD.HI.U32 R4, R165, R4, RZ ;  /* 0x00000004a5047227 */ /* 0x002fca00078e00ff */
[----:B------:R-:W-:Y:S01]  /*1420*/  SHF.R.U32.HI R4, RZ, R5, R4 ;  /* 0x00000005ff047219 */ /* 0x000fe20000011604 */
[----:B--2---:R-:W-:Y:S01]  /*1430*/  IMAD.HI.U32 R3, R155, R3, RZ ;  /* 0x000000039b037227 */ /* 0x004fe200078e00ff */
[----:B------:R-:W-:-:S04]  /*1440*/  ISETP.NE.AND P0, PT, R2, 0x1, PT ;  /* 0x000000010200780c */ /* 0x000fc80003f05270 */
[----:B----4-:R-:W-:-:S04]  /*1450*/  SHF.R.U32.HI R6, RZ, R6, R3 ;  /* 0x00000006ff067219 */ /* 0x010fc80000011603 */
[----:B------:R-:W-:Y:S02]  /*1460*/  SEL R3, R155, R6, !P0 ;  /* 0x000000069b037207 */ /* 0x000fe40004000000 */
[----:B---3--:R-:W-:-:S04]  /*1470*/  ISETP.NE.AND P1, PT, R8, 0x1, PT ;  /* 0x000000010800780c */ /* 0x008fc80003f25270 */
[----:B------:R-:W-:-:S05]  /*1480*/  SEL R4, R165, R4, !P1 ;  /* 0x00000004a5047207 */ /* 0x000fca0004800000 */
[----:B------:R-:W-:Y:S02]  /*1490*/  IMAD.IADD R5, R3, 0x1, -R4 ;  /* 0x0000000103057824 */ /* 0x000fe400078e0a04 */
[----:B------:R-:W-:Y:S02]  /*14a0*/  IMAD.IADD R3, R4, 0x1, -R3 ;  /* 0x0000000104037824 */ /* 0x000fe400078e0a03 */
[----:B------:R-:W-:Y:S02]  /*14b0*/  IMAD R165, R5, R8, R165 ;  /* 0x0000000805a57224 */ /* 0x000fe400078e02a5 */
[----:B------:R-:W-:-:S07]  /*14c0*/  IMAD R155, R3, R2, R155 ;  /* 0x00000002039b7224 */ /* 0x000fce00078e029b */
.L_x_17:
[----:B------:R-:W-:Y:S01]  /*14d0*/  BAR.SYNC.DEFER_BLOCKING 0x0 ;  /* 0x0000000000007b1d */ /* 0x000fe20000010000 */
[----:B------:R-:W-:Y:S01]  /*14e0*/  UISETP.NE.AND UP1, UPT, UR8, 0x2, UPT ;  /* 0x000000020800788c */ /* 0x000fe2000bf25270 */
[----:B------:R-:W-:Y:S02]  /*14f0*/  ISETP.NE.OR P5, PT, R0, 0x2, !P5 ;  /* 0x000000020000780c */ /* 0x000fe40006fa5670 */
[----:B------:R-:W-:-:S06]  /*1500*/  LOP3.LUT R2, R166, 0x1f, RZ, 0xc0, !PT ;  /* 0x0000001fa6027812 */ /* 0x000fcc00078ec0ff */
[----:B------:R-:W-:Y:S05]  /*1510*/  BRA.U UP1, `(.L_x_18) ;  /* 0x0000001901307547 */ /* 0x000fea000b800000 */
[----:B------:R-:W1:Y:S01]  /*1520*/  LDCU UR13, c[0x0][0x38c] ;  /* 0x00007180ff0d77ac */ /* 0x000e620008000800 */
[----:B------:R-:W2:Y:S01]  /*1530*/  LDC R9, c[0x0][0x370] ;  /* 0x0000dc00ff097b82 */ /* 0x000ea20000000800 */
[----:B------:R-:W-:Y:S01]  /*1540*/  PLOP3.LUT P1, PT, PT, PT, UP2, 0x80, 0x8 ;  /* 0x000000000008781c */ /* 0x000fe20003f2f028 */
[----:B------:R-:W-:Y:S01]  /*1550*/  IMAD.MOV.U32 R15, RZ, RZ, 0x1 ;  /* 0x00000001ff0f7424 */ /* 0x000fe200078e00ff */
[----:B------:R-:W-:Y:S01]  /*1560*/  ISETP.EQ.OR P4, PT, R2, RZ, P5 ;  /* 0x000000ff0200720c */ /* 0x000fe20002f82670 */
[----:B------:R-:W-:Y:S01]  /*1570*/  IMAD.MOV.U32 R14, RZ, RZ, RZ ;  /* 0x000000ffff0e7224 */ /* 0x000fe200078e00ff */
[----:B------:R-:W-:Y:S02]  /*1580*/  PLOP3.LUT P1, PT, P1, PT, PT, 0x8, 0x80 ;  /* 0x000000000080781c */ /* 0x000fe40000f2e170 */
[----:B------:R-:W-:Y:S01]  /*1590*/  CS2R R12, SRZ ;  /* 0x00000000000c7805 */ /* 0x000fe2000001ff00 */
[----:B------:R-:W-:Y:S01]  /*15a0*/  IMAD.MOV.U32 R10, RZ, RZ, 0x1 ;  /* 0x00000001ff0a7424 */ /* 0x000fe200078e00ff */
[----:B------:R-:W4:Y:S01]  /*15b0*/  LDC R0, c[0x0][0x374] ;  /* 0x0000dd00ff007b82 */ /* 0x000f220000000800 */
[----:B------:R-:W2:Y:S01]  /*15c0*/  LDCU.64 UR22, c[0x0][0x348] ;  /* 0x00006900ff1677ac */ /* 0x000ea20008000a00 */
[----:B------:R-:W-:Y:S01]  /*15d0*/  UMOV UR6, URZ ;  /* 0x000000ff00067c82 */ /* 0x000fe20008000000 */
[----:B-1----:R-:W-:-:S04]  /*15e0*/  UIADD3 UR5, UPT, UPT, UR13, 0x3f, URZ ;  /* 0x0000003f0d057890 */ /* 0x002fc8000fffe0ff */
[----:B------:R-:W-:-:S04]  /*15f0*/  USHF.R.S32.HI UR4, URZ, 0x1f, UR5 ;  /* 0x0000001fff047899 */ /* 0x000fc80008011405 */
[----:B------:R-:W-:-:S04]  /*1600*/  ULEA.HI UR4, UR4, UR5, URZ, 0x6 ;  /* 0x0000000504047291 */ /* 0x000fc8000f8f30ff */
[----:B------:R-:W-:Y:S02]  /*1610*/  USHF.R.S32.HI UR15, URZ, 0x6, UR4 ;  /* 0x00000006ff0f7899 */ /* 0x000fe40008011404 */
[----:B------:R-:W-:Y:S02]  /*1620*/  UIADD3 UR4, UPT, UPT, UR13, -0x1, URZ ;  /* 0xffffffff0d047890 */ /* 0x000fe4000fffe0ff */
[----:B------:R-:W-:Y:S02]  /*1630*/  UISETP.LT.U32.AND UP0, UPT, UR15, 0x11, UPT ;  /* 0x000000110f00788c */ /* 0x000fe4000bf01070 */
[----:B------:R-:W-:Y:S02]  /*1640*/  UISETP.GE.U32.AND UP1, UPT, UR4, -0x7f, UPT ;  /* 0xffffff810400788c */ /* 0x000fe4000bf26070 */
[----:B------:R-:W-:Y:S02]  /*1650*/  USEL UR14, UR15, 0x11, UP0 ;  /* 0x000000110f0e7887 */ /* 0x000fe40008000000 */
[----:B------:R-:W-:-:S02]  /*1660*/  UIADD3 UR13, UPT, UPT, UR13, 0x7e, URZ ;  /* 0x0000007e0d0d7890 */ /* 0x000fc4000fffe0ff */
[----:B------:R-:W-:Y:S02]  /*1670*/  UIADD3 UR5, UPT, UPT, UR14, -0x1, URZ ;  /* 0xffffffff0e057890 */ /* 0x000fe4000fffe0ff */
[----:B------:R-:W-:-:S03]  /*1680*/  UIADD3 UR7, UPT, UPT, UR15, -UR14, URZ ;  /* 0x8000000e0f077290 */ /* 0x000fc6000fffe0ff */
[----:B------:R-:W-:-:S04]  /*1690*/  @UP1 UIADD3 UR5, UPT, UPT, UR14, URZ, URZ ;  /* 0x000000ff0e051290 */ /* 0x000fc8000fffe0ff */
[----:B--2---:R-:W-:-:S12]  /*16a0*/  UIADD3 UR5, UPT, UPT, UR5, 0x1, URZ ;  /* 0x0000000105057890 */ /* 0x004fd8000fffe0ff */
.L_x_36:
[----:B------:R-:W-:Y:S01]  /*16b0*/  UISETP.NE.AND UP0, UPT, UR37, URZ, UPT ;  /* 0x000000ff2500728c */ /* 0x000fe2000bf05270 */
[----:B------:R-:W1:Y:S08]  /*16c0*/  S2UR UR37, SR_CgaCtaId ;  /* 0x00000000002579c3 */ /* 0x000e700000008800 */
[----:B------:R-:W-:Y:S05]  /*16d0*/  BRA.U UP0, `(.L_x_19) ;  /* 0x0000000100347547 */ /* 0x000fea000b800000 */
[----:B------:R-:W2:Y:S01]  /*16e0*/  S2R R2, SR_CgaCtaId ;  /* 0x0000000000027919 */ /* 0x000ea20000008800 */
[----:B------:R-:W-:-:S04]  /*16f0*/  MOV R3, 0x400 ;  /* 0x0000040000037802 */ /* 0x000fc80000000f00 */
[----:B--2---:R-:W-:Y:S02]  /*1700*/  LEA R3, R2, R3, 0x18 ;  /* 0x0000000302037211 */ /* 0x004fe400078ec0ff */
[----:B------:R-:W-:-:S03]  /*1710*/  SHF.L.U32 R2, R10, 0x1f, RZ ;  /* 0x0000001f0a027819 */ /* 0x000fc600000006ff */
[----:B------:R-:W-:-:S04]  /*1720*/  IMAD R3, R12, 0x8, R3 ;  /* 0x000000080c037824 */ /* 0x000fc800078e0203 */
[----:B------:R-:W2:Y:S02]  /*1730*/  SYNCS.PHASECHK.TRANS64.TRYWAIT P0, [R3+URZ+0x1a0], R2 ;  /* 0x0001a002030075a7 */ /* 0x000ea400080011ff */
[----:B--2---:R-:W-:Y:S05]  /*1740*/  @!P0 BRA `(.L_x_20) ;  /* 0x0000005800848947 */ /* 0x004fea0003800000 */
.L_x_109:
[----:B------:R-:W-:Y:S01]  /*1750*/  VIADD R12, R12, 0x1 ;  /* 0x000000010c0c7836 */ /* 0x000fe20000000000 */
[----:B------:R2:W-:Y:S04]  /*1760*/  SYNCS.ARRIVE.TRANS64.A1T0 RZ, [R3+URZ+0x190], RZ ;  /* 0x000190ff03ff79a7 */ /* 0x0005e800081000ff */
[----:B------:R-:W-:-:S04]  /*1770*/  ISETP.NE.AND P0, PT, R12, 0x2, PT ;  /* 0x000000020c00780c */ /* 0x000fc80003f05270 */
[----:B------:R-:W-:Y:S02]  /*1780*/  SEL R12, R12, RZ, P0 ;  /* 0x000000ff0c0c7207 */ /* 0x000fe40000000000 */
[----:B--2---:R-:W-:-:S04]  /*1790*/  SEL R3, RZ, 0x1, P0 ;  /* 0x00000001ff037807 */ /* 0x004fc80000000000 */
[----:B------:R-:W-:-:S07]  /*17a0*/  LOP3.LUT R10, R10, R3, RZ, 0x3c, !PT ;  /* 0x000000030a0a7212 */ /* 0x000fce00078e3cff */
.L_x_19:
[----:B------:R-:W-:Y:S01]  /*17b0*/  UMOV UR4, 0x400 ;  /* 0x0000040000047882 */ /* 0x000fe20000000000 */
[----:B------:R-:W-:Y:S01]  /*17c0*/  SHF.L.U32 R2, R15, 0x1f, RZ ;  /* 0x0000001f0f027819 */ /* 0x000fe200000006ff */
[----:B-1----:R-:W-:Y:S01]  /*17d0*/  ULEA UR4, UR37, UR4, 0x18 ;  /* 0x0000000425047291 */ /* 0x002fe2000f8ec0ff */
[----:B------:R-:W-:Y:S01]  /*17e0*/  R2UR UR34, R165 ;  /* 0x00000000a52272ca */ /* 0x000fe200000e0000 */
[----:B------:R-:W-:Y:S01]  /*17f0*/  UISETP.GE.U32.AND UP0, UPT, UR13, 0x7f, UPT ;  /* 0x0000007f0d00788c */ /* 0x000fe2000bf06070 */
[----:B------:R-:W-:Y:S01]  /*1800*/  R2UR UR10, R155 ;  /* 0x000000009b0a72ca */ /* 0x000fe200000e0000 */
[----:B------:R-:W-:Y:S01]  /*1810*/  ULEA UR8, UR6, UR4, 0x3 ;  /* 0x0000000406087291 */ /* 0x000fe2000f8e18ff */
[----:B------:R-:W-:-:S08]  /*1820*/  UMOV UR24, URZ ;  /* 0x000000ff00187c82 */ /* 0x000fd00008000000 */
[----:B------:R1:W2:Y:S01]  /*1830*/  SYNCS.PHASECHK.TRANS64.TRYWAIT P0, [UR8+0x88], R2 ;  /* 0x00008802ff0075a7 */ /* 0x0002a20008001108 */
[----:B------:R-:W-:Y:S02]  /*1840*/  USHF.L.U32 UR34, UR34, 0x7, URZ ;  /* 0x0000000722227899 */ /* 0x000fe400080006ff */
[----:B------:R-:W-:Y:S01]  /*1850*/  USHF.L.U32 UR10, UR10, 0x6, URZ ;  /* 0x000000060a0a7899 */ /* 0x000fe200080006ff */
[----:B------:R-:W-:Y:S11]  /*1860*/  BRA.U !UP0, `(.L_x_21) ;  /* 0x0000000108a87547 */ /* 0x000ff6000b800000 */
[----:B------:R-:W-:Y:S01]  /*1870*/  UMOV UR16, URZ ;  /* 0x000000ff00107c82 */ /* 0x000fe20008000000 */
[----:B------:R-:W-:-:S05]  /*1880*/  UMOV UR17, UR6 ;  /* 0x0000000600117c82 */ /* 0x000fca0008000000 */
.L_x_26:
[----:B-1----:R-:W-:Y:S01]  /*1890*/  ULEA UR33, UR17, UR4, 0x3 ;  /* 0x0000000411217291 */ /* 0x002fe2000f8e18ff */
[----:B--2---:R-:W-:Y:S01]  /*18a0*/  @!P5 MOV R3, 0x3000 ;  /* 0x000030000003d802 */ /* 0x004fe20000000f00 */
[----:B--2---:R-:W-:Y:S10]  /*18b0*/  @P0 BRA `(.L_x_22) ;  /* 0x00000000000c0947 */ /* 0x004ff40003800000 */
[----:B------:R-:W-:-:S04]  /*18c0*/  SHF.L.U32 R5, R15, 0x1f, RZ ;  /* 0x0000001f0f057819 */ /* 0x000fc800000006ff */
[----:B------:R-:W2:Y:S02]  /*18d0*/  SYNCS.PHASECHK.TRANS64.TRYWAIT P0, [UR33+0x88], R5 ;  /* 0x00008805ff0075a7 */ /* 0x000ea40008001121 */
[----:B--2---:R-:W-:Y:S05]  /*18e0*/  @!P0 BRA `(.L_x_23) ;  /* 0x0000005800308947 */ /* 0x004fea0003800000 */
.L_x_22:
[----:B------:R2:W-:Y:S01]  /*18f0*/  @!P5 SYNCS.ARRIVE.TRANS64 RZ, [UR33], R3 ;  /* 0x00000003ffffd9a7 */ /* 0x0005e20008000021 */
[----:B------:R-:W-:Y:S04]  /*1900*/  BSSY.RECONVERGENT B0, `(.L_x_24) ;  /* 0x0000003000007945 */ /* 0x000fe80003800200 */
[----:B------:R-:W-:Y:S05]  /*1910*/  @P4 BRA `(.L_x_25) ;  /* 0x0000000000044947 */ /* 0x000fea0003800000 */
[----:B------:R-:W-:Y:S05]  /*1920*/  BPT.TRAP 0x1 ;  /* 0x000000040000795c */ /* 0x000fea0000300000 */
.L_x_25:
[----:B------:R-:W-:Y:S05]  /*1930*/  BSYNC.RECONVERGENT B0 ;  /* 0x0000000000007941 */ /* 0x000fea0003800200 */
.L_x_24:
[----:B------:R-:W-:Y:S02]  /*1940*/  UIADD3 UR6, UPT, UPT, UR17, 0x1, URZ ;  /* 0x0000000111067890 */ /* 0x000fe4000fffe0ff */
[----:B------:R-:W-:Y:S02]  /*1950*/  ULEA UR32, UR17, UR4, 0xd ;  /* 0x0000000411207291 */ /* 0x000fe4000f8e68ff */
[----:B------:R-:W-:Y:S02]  /*1960*/  UISETP.NE.AND UP0, UPT, UR6, 0x11, UPT ;  /* 0x000000110600788c */ /* 0x000fe4000bf05270 */
[----:B------:R-:W-:Y:S02]  /*1970*/  UIADD3 UR26, UP1, UPT, UR22, 0x80, URZ ;  /* 0x00000080161a7890 */ /* 0x000fe4000ff3e0ff */
[----:B------:R-:W-:Y:S02]  /*1980*/  USEL UR9, URZ, 0x1, UP0 ;  /* 0x00000001ff097887 */ /* 0x000fe40008000000 */
[----:B------:R-:W-:-:S02]  /*1990*/  USEL UR6, UR6, URZ, UP0 ;  /* 0x000000ff06067287 */ /* 0x000fc40008000000 */
[----:B------:R-:W-:Y:S02]  /*19a0*/  UIADD3 UR20, UP0, UPT, UR22, 0x180, URZ ;  /* 0x0000018016147890 */ /* 0x000fe4000ff1e0ff */
[----:B------:R-:W-:Y:S01]  /*19b0*/  ULEA UR8, UR6, UR4, 0x3 ;  /* 0x0000000406087291 */ /* 0x000fe2000f8e18ff */
[----:B------:R-:W-:Y:S01]  /*19c0*/  LOP3.LUT R15, R15, UR9, RZ, 0x3c, !PT ;  /* 0x000000090f0f7c12 */ /* 0x000fe2000f8e3cff */
[----:B------:R-:W-:Y:S02]  /*19d0*/  USHF.L.U32 UR35, UR16, 0x6, URZ ;  /* 0x0000000610237899 */ /* 0x000fe400080006ff */
[----:B------:R-:W-:Y:S01]  /*19e0*/  UIADD3.X UR27, UPT, UPT, URZ, UR23, URZ, UP1, !UPT ;  /* 0x00000017ff1b7290 */ /* 0x000fe20008ffe4ff */
[----:B-1----:R-:W-:Y:S01]  /*19f0*/  SHF.L.U32 R2, R15, 0x1f, RZ ;  /* 0x0000001f0f027819 */ /* 0x002fe200000006ff */
[----:B------:R-:W-:Y:S02]  /*1a00*/  UIADD3 UR32, UPT, UPT, UR32, 0x4400, URZ ;  /* 0x0000440020207890 */ /* 0x000fe4000fffe0ff */
[----:B------:R-:W-:Y:S01]  /*1a10*/  UIADD3.X UR21, UPT, UPT, URZ, UR23, URZ, UP0, !UPT ;  /* 0x00000017ff157290 */ /* 0x000fe200087fe4ff */
[----:B------:R1:W1:Y:S01]  /*1a20*/  SYNCS.PHASECHK.TRANS64.TRYWAIT P0, [UR8+0x88], R2 ;  /* 0x00008802ff0075a7 */ /* 0x0002620008001108 */
[----:B------:R-:W-:Y:S01]  /*1a30*/  ULEA UR8, UR17, UR4, 0xc ;  /* 0x0000000411087291 */ /* 0x000fe2000f8e60ff */
[----:B------:R-:W-:Y:S01]  /*1a40*/  UMOV UR18, 0x0 ;  /* 0x0000000000127882 */ /* 0x000fe20000000000 */
[----:B------:R-:W-:-:S02]  /*1a50*/  UMOV UR19, 0x10000000 ;  /* 0x1000000000137882 */ /* 0x000fc40000000000 */
[----:B------:R-:W-:Y:S01]  /*1a60*/  UIADD3 UR8, UPT, UPT, UR8, 0x26400, URZ ;  /* 0x0002640008087890 */ /* 0x000fe2000fffe0ff */
[----:B------:R1:W-:Y:S01]  /*1a70*/  UTMALDG.3D [UR32], [UR26], desc[UR18] ;  /* 0x000012201a0075b4 */ /* 0x0003e20008011000 */
[----:B------:R-:W-:Y:S01]  /*1a80*/  UMOV UR12, UR36 ;  /* 0x00000024000c7c82 */ /* 0x000fe20008000000 */
[----:B------:R-:W-:Y:S01]  /*1a90*/  UMOV UR9, UR33 ;  /* 0x0000002100097c82 */ /* 0x000fe20008000000 */
[----:B------:R-:W-:Y:S01]  /*1aa0*/  UMOV UR11, UR35 ;  /* 0x00000023000b7c82 */ /* 0x000fe20008000000 */
[----:B------:R-:W-:Y:S01]  /*1ab0*/  UIADD3 UR16, UPT, UPT, UR16, 0x1, URZ ;  /* 0x0000000110107890 */ /* 0x000fe2000fffe0ff */
[----:B------:R-:W-:Y:S01]  /*1ac0*/  UMOV UR24, UR5 ;  /* 0x0000000500187c82 */ /* 0x000fe20008000000 */
[----:B------:R-:W-:Y:S02]  /*1ad0*/  UMOV UR17, UR6 ;  /* 0x0000000600117c82 */ /* 0x000fe40008000000 */
[----:B------:R1:W-:Y:S01]  /*1ae0*/  UTMALDG.3D [UR8], [UR20], desc[UR18] ;  /* 0x00001208140075b4 */ /* 0x0003e20008011000 */
[----:B------:R-:W-:-:S09]  /*1af0*/  UISETP.NE.AND UP0, UPT, UR16, UR5, UPT ;  /* 0x000000051000728c */ /* 0x000fd2000bf05270 */
[----:B------:R-:W-:Y:S05]  /*1b00*/  BRA.U UP0, `(.L_x_26) ;  /* 0xfffffffd00607547 */ /* 0x000fea000b83ffff */
.L_x_21:
[----:B-1----:R-:W-:Y:S01]  /*1b10*/  ULEA UR8, UR6, UR4, 0x3 ;  /* 0x0000000406087291 */ /* 0x002fe2000f8e18ff */
[----:B------:R-:W-:Y:S01]  /*1b20*/  SHF.L.U32 R2, R15, 0x1f, RZ ;  /* 0x0000001f0f027819 */ /* 0x000fe200000006ff */
[----:B------:R-:W-:Y:S01]  /*1b30*/  @!P1 SYNCS.ARRIVE.TRANS64.A1T0 RZ, [UR4+0x128], RZ ;  /* 0x000128ffffff99a7 */ /* 0x000fe20008100004 */
[----:B------:R-:W-:-:S06]  /*1b40*/  UISETP.GT.AND UP0, UPT, UR15, UR14, UPT ;  /* 0x0000000e0f00728c */ /* 0x000fcc000bf04270 */
[----:B--2---:R1:W2:Y:S03]  /*1b50*/  SYNCS.PHASECHK.TRANS64.TRYWAIT P0, [UR8+0x88], R2 ;  /* 0x00008802ff0075a7 */ /* 0x0042a60008001108 */
[----:B------:R-:W-:Y:S05]  /*1b60*/  BRA.U !UP0, `(.L_x_27) ;  /* 0x0000000108ac7547 */ /* 0x000fea000b800000 */
[----:B------:R-:W-:Y:S01]  /*1b70*/  UIADD3 UR21, UPT, UPT, UR7, UR24, URZ ;  /* 0x0000001807157290 */ /* 0x000fe2000fffe0ff */
[----:B------:R-:W-:-:S11]  /*1b80*/  UMOV UR25, UR6 ;  /* 0x0000000600197c82 */ /* 0x000fd60008000000 */
.L_x_32:
[----:B-1----:R-:W-:Y:S01]  /*1b90*/  ULEA UR17, UR25, UR4, 0x3 ;  /* 0x0000000419117291 */ /* 0x002fe2000f8e18ff */
[----:B--2---:R-:W-:Y:S01]  /*1ba0*/  @!P5 MOV R3, 0x3000 ;  /* 0x000030000003d802 */ /* 0x004fe20000000f00 */
[----:B--2---:R-:W-:Y:S10]  /*1bb0*/  @P0 BRA `(.L_x_28) ;  /* 0x00000000000c0947 */ /* 0x004ff40003800000 */
[----:B------:R-:W-:-:S04]  /*1bc0*/  SHF.L.U32 R5, R15, 0x1f, RZ ;  /* 0x0000001f0f057819 */ /* 0x000fc800000006ff */
[----:B------:R-:W2:Y:S02]  /*1bd0*/  SYNCS.PHASECHK.TRANS64.TRYWAIT P0, [UR17+0x88], R5 ;  /* 0x00008805ff0075a7 */ /* 0x000ea40008001111 */
[----:B--2---:R-:W-:Y:S05]  /*1be0*/  @!P0 BRA `(.L_x_29) ;  /* 0x0000005400888947 */ /* 0x004fea0003800000 */
.L_x_28:
[----:B------:R2:W-:Y:S01]  /*1bf0*/  @!P5 SYNCS.ARRIVE.TRANS64 RZ, [UR17], R3 ;  /* 0x00000003ffffd9a7 */ /* 0x0005e20008000011 */
[----:B------:R-:W-:Y:S04]  /*1c00*/  BSSY.RECONVERGENT B0, `(.L_x_30) ;  /* 0x0000003000007945 */ /* 0x000fe80003800200 */
[----:B------:R-:W-:Y:S05]  /*1c10*/  @P4 BRA `(.L_x_31) ;  /* 0x0000000000044947 */ /* 0x000fea0003800000 */
[----:B------:R-:W-:Y:S05]  /*1c20*/  BPT.TRAP 0x1 ;  /* 0x000000040000795c */ /* 0x000fea0000300000 */
.L_x_31:
[----:B------:R-:W-:Y:S05]  /*1c30*/  BSYNC.RECONVERGENT B0 ;  /* 0x0000000000007941 */ /* 0x000fea0003800200 */
.L_x_30:
        /* <DEDUP_REMOVED lines=10> */
[----:B------:R-:W-:Y:S01]  /*1ce0*/  UIADD3 UR16, UPT, UPT, UR16, 0x4400, URZ ;  /* 0x0000440010107890 */ /* 0x000fe2000fffe0ff */
[----:B-1----:R-:W-:Y:S01]  /*1cf0*/  SHF.L.U32 R2, R15, 0x1f, RZ ;  /* 0x0000001f0f027819 */ /* 0x002fe200000006ff */
[----:B------:R-:W-:Y:S02]  /*1d00*/  UIADD3.X UR31, UPT, UPT, URZ, UR23, URZ, UP1, !UPT ;  /* 0x00000017ff1f7290 */ /* 0x000fe40008ffe4ff */
[----:B------:R-:W-:Y:S01]  /*1d10*/  UIADD3.X UR29, UPT, UPT, URZ, UR23, URZ, UP0, !UPT ;  /* 0x00000017ff1d7290 */ /* 0x000fe200087fe4ff */
[----:B------:R1:W1:Y:S01]  /*1d20*/  SYNCS.PHASECHK.TRANS64.TRYWAIT P0, [UR8+0x88], R2 ;  /* 0x00008802ff0075a7 */ /* 0x0002620008001108 */
[----:B------:R-:W-:Y:S01]  /*1d30*/  ULEA UR8, UR25, UR4, 0xc ;  /* 0x0000000419087291 */ /* 0x000fe2000f8e60ff */
[----:B------:R-:W-:Y:S01]  /*1d40*/  UMOV UR26, 0x0 ;  /* 0x00000000001a7882 */ /* 0x000fe20000000000 */
[----:B------:R-:W-:-:S02]  /*1d50*/  UMOV UR27, 0x10000000 ;  /* 0x10000000001b7882 */ /* 0x000fc40000000000 */
[----:B------:R-:W-:Y:S01]  /*1d60*/  UIADD3 UR8, UPT, UPT, UR8, 0x26400, URZ ;  /* 0x0002640008087890 */ /* 0x000fe2000fffe0ff */
[----:B------:R-:W-:Y:S01]  /*1d70*/  UMOV UR18, UR34 ;  /* 0x0000002200127c82 */ /* 0x000fe20008000000 */
[----:B------:R-:W-:Y:S01]  /*1d80*/  UMOV UR20, UR36 ;  /* 0x0000002400147c82 */ /* 0x000fe20008000000 */
[----:B------:R-:W-:Y:S01]  /*1d90*/  UMOV UR12, UR36 ;  /* 0x00000024000c7c82 */ /* 0x000fe20008000000 */
[----:B------:R-:W-:Y:S01]  /*1da0*/  UMOV UR9, UR17 ;  /* 0x0000001100097c82 */ /* 0x000fe20008000000 */
[----:B------:R-:W-:Y:S01]  /*1db0*/  UMOV UR11, UR19 ;  /* 0x00000013000b7c82 */ /* 0x000fe20008000000 */
[----:B------:R1:W-:Y:S01]  /*1dc0*/  UTMALDG.3D [UR16], [UR30], desc[UR26] ;  /* 0x00001a101e0075b4 */ /* 0x0003e20008011000 */
[----:B------:R-:W-:Y:S01]  /*1dd0*/  UIADD3 UR24, UPT, UPT, UR24, 0x1, URZ ;  /* 0x0000000118187890 */ /* 0x000fe2000fffe0ff */
[----:B------:R-:W-:-:S03]  /*1de0*/  UMOV UR25, UR6 ;  /* 0x0000000600197c82 */ /* 0x000fc60008000000 */
[----:B------:R-:W-:Y:S01]  /*1df0*/  UISETP.NE.AND UP0, UPT, UR24, UR21, UPT ;  /* 0x000000151800728c */ /* 0x000fe2000bf05270 */
[----:B------:R1:W-:Y:S08]  /*1e00*/  UTMALDG.3D [UR8], [UR28], desc[UR26] ;  /* 0x00001a081c0075b4 */ /* 0x0003f00008011000 */
[----:B------:R-:W-:Y:S05]  /*1e10*/  BRA.U UP0, `(.L_x_32) ;  /* 0xfffffffd005c7547 */ /* 0x000fea000b83ffff */
.L_x_27:
[C---:B-1----:R-:W-:Y:S01]  /*1e20*/  LEA R2, R14.reuse, UR4, 0x3 ;  /* 0x000000040e027c11 */ /* 0x042fe2000f8e18ff */
[----:B------:R-:W-:Y:S01]  /*1e30*/  NOP ;  /* 0x0000000000007918 */ /* 0x000fe20000000000 */
[----:B--2---:R-:W-:Y:S02]  /*1e40*/  SHF.L.U32 R3, R13, 0x1f, RZ ;  /* 0x0000001f0d037819 */ /* 0x004fe400000006ff */
[----:B------:R-:W-:Y:S02]  /*1e50*/  LEA R4, R14, UR4, 0x4 ;  /* 0x000000040e047c11 */ /* 0x000fe4000f8e20ff */
[----:B------:R-:W1:Y:S02]  /*1e60*/  SYNCS.PHASECHK.TRANS64.TRYWAIT P0, [R2+URZ+0x130], R3 ;  /* 0x00013003020075a7 */ /* 0x000e6400080011ff */
[----:B-1----:R-:W-:Y:S05]  /*1e70*/  @!P0 BRA `(.L_x_33) ;  /* 0x0000005000fc8947 */ /* 0x002fea0003800000 */
.L_x_112:
[----:B------:R-:W2:Y:S01]  /*1e80*/  LDS.128 R4, [R4+0x1c0] ;  /* 0x0001c00004047984 */ /* 0x000ea20000000c00 */
[----:B---3--:R-:W-:Y:S01]  /*1e90*/  ISETP.GE.AND P0, PT, R72, 0x1, PT ;  /* 0x000000014800780c */ /* 0x008fe20003f06270 */
[----:B-1----:R-:W-:Y:S01]  /*1ea0*/  VIADD R2, R2, 0x140 ;  /* 0x0000014002027836 */ /* 0x002fe20000000000 */
[----:B------:R-:W-:Y:S01]  /*1eb0*/  @!PT LDS RZ, [RZ] ;  /* 0x00000000fffff984 */ /* 0x000fe20000000800 */
[----:B------:R-:W-:Y:S01]  /*1ec0*/  @!PT LDS RZ, [RZ] ;  /* 0x00000000fffff984 */ /* 0x000fe20000000800 */
[----:B------:R-:W-:Y:S01]  /*1ed0*/  @!PT LDS RZ, [RZ] ;  /* 0x00000000fffff984 */ /* 0x000fe20000000800 */
[----:B------:R-:W-:Y:S01]  /*1ee0*/  @!PT LDS RZ, [RZ] ;  /* 0x00000000fffff984 */ /* 0x000fe20000000800 */
[----:B------:R1:W-:Y:S06]  /*1ef0*/  MEMBAR.ALL.CTA ;  /* 0x0000000000007992 */ /* 0x0003ec0000008000 */
[----:B-1----:R-:W1:Y:S01]  /*1f00*/  FENCE.VIEW.ASYNC.S ;  /* 0x00000000000073c6 */ /* 0x002e620000000000 */
[----:B------:R-:W-:-:S04]  /*1f10*/  PRMT R2, RZ, 0x654, R2 ;  /* 0x00000654ff027816 */ /* 0x000fc80000000002 */
[----:B-1----:R1:W-:Y:S01]  /*1f20*/  SYNCS.ARRIVE.TRANS64.RED.A1T0 RZ, [R2+URZ], RZ ;  /* 0x000000ff02ff79a7 */ /* 0x0023e200081004ff */
[----:B--2---:R-:W-:-:S13]  /*1f30*/  LOP3.LUT P2, RZ, R6, 0x1, RZ, 0xc0, !PT ;  /* 0x0000000106ff7812 */ /* 0x004fda000784c0ff */
[----:B------:R-:W-:Y:S01]  /*1f40*/  @P2 SHF.R.U32.HI R3, RZ, 0x10, R5 ;  /* 0x00000010ff032819 */ /* 0x000fe20000011605 */
[----:B------:R-:W-:Y:S01]  /*1f50*/  VOTEU.ANY UP0, P2 ;  /* 0x0000000000ff7886 */ /* 0x000fe20001000100 */
[----:B------:R-:W-:Y:S02]  /*1f60*/  @P2 MOV R11, R4 ;  /* 0x00000004000b2202 */ /* 0x000fe40000000f00 */
[----:B------:R-:W-:Y:S02]  /*1f70*/  @P2 R2UR.BROADCAST UR8, R3 ;  /* 0x00000000030822ca */ /* 0x000fe400008e0000 */
[----:B------:R-:W-:-:S11]  /*1f80*/  @P2 LOP3.LUT R8, R5, 0xffff, RZ, 0xc0, !PT ;  /* 0x0000ffff05082812 */ /* 0x000fd600078ec0ff */
[----:B------:R-:W-:Y:S01]  /*1f90*/  @UP0 UMOV UR36, UR8 ;  /* 0x0000000800240c82 */ /* 0x000fe20008000000 */
[----:B-1----:R-:W-:Y:S05]  /*1fa0*/  @!P0 BRA `(.L_x_34) ;  /* 0x0000000000b88947 */ /* 0x002fea0003800000 */
[----:B------:R-:W4:Y:S01]  /*1fb0*/  LDC.64 R4, c[0x0][0xb18] ;  /* 0x0002c600ff047b82 */ /* 0x000f220000000a00 */
[----:B------:R-:W-:-:S07]  /*1fc0*/  ISETP.NE.AND P3, PT, R72, 0x1, PT ;  /* 0x000000014800780c */ /* 0x000fce0003f65270 */
[----:B------:R-:W1:Y:S08]  /*1fd0*/  LDC.64 R6, c[0x0][0xb10] ;  /* 0x0002c400ff067b82 */ /* 0x000e700000000a00 */
[----:B------:R-:W2:Y:S08]  /*1fe0*/  LDC R16, c[0x0][0xb20] ;  /* 0x0002c800ff107b82 */ /* 0x000eb00000000800 */
[----:B------:R-:W3:Y:S01]  /*1ff0*/  LDC R18, c[0x0][0xb0c] ;  /* 0x0002c300ff127b82 */ /* 0x000ee20000000800 */
[----:B----4-:R-:W-:Y:S01]  /*2000*/  IMAD.HI.U32 R17, R0, R5, RZ ;  /* 0x0000000500117227 */ /* 0x010fe200078e00ff */
[----:B------:R-:W-:-:S03]  /*2010*/  ISETP.NE.AND P0, PT, R4, 0x1, PT ;  /* 0x000000010400780c */ /* 0x000fc60003f05270 */
[----:B------:R-:W-:-:S03]  /*2020*/  IMAD.HI.U32 R5, R8, R5, RZ ;  /* 0x0000000508057227 */ /* 0x000fc600078e00ff */
[----:B------:R-:W4:Y:S01]  /*2030*/  LDC.64 R2, c[0x0][0xb28] ;  /* 0x0002ca00ff027b82 */ /* 0x000f220000000a00 */
[----:B-1----:R-:W-:-:S04]  /*2040*/  IMAD.HI.U32 R20, R9, R6, RZ ;  /* 0x0000000609147227 */ /* 0x002fc800078e00ff */
[----:B------:R-:W-:Y:S01]  /*2050*/  IMAD.HI.U32 R22, R11, R6, RZ ;  /* 0x000000060b167227 */ /* 0x000fe200078e00ff */
[----:B------:R-:W-:Y:S02]  /*2060*/  SHF.R.U32.HI R20, RZ, R7, R20 ;  /* 0x00000007ff147219 */ /* 0x000fe40000011614 */
[-C--:B--2---:R-:W-:Y:S02]  /*2070*/  SHF.R.U32.HI R17, RZ, R16.reuse, R17 ;  /* 0x00000010ff117219 */ /* 0x084fe40000011611 */
[----:B------:R-:W-:Y:S02]  /*2080*/  SHF.R.U32.HI R5, RZ, R16, R5 ;  /* 0x00000010ff057219 */ /* 0x000fe40000011605 */
[----:B------:R-:W-:Y:S02]  /*2090*/  SEL R17, R0, R17, !P0 ;  /* 0x0000001100117207 */ /* 0x000fe40004000000 */
[----:B------:R-:W-:Y:S02]  /*20a0*/  SHF.R.U32.HI R22, RZ, R7, R22 ;  /* 0x00000007ff167219 */ /* 0x000fe40000011616 */
[----:B---3--:R-:W-:-:S02]  /*20b0*/  ISETP.NE.AND P1, PT, R18, 0x1, PT ;  /* 0x000000011200780c */ /* 0x008fc40003f25270 */
[----:B------:R-:W-:Y:S02]  /*20c0*/  SEL R5, R8, R5, !P0 ;  /* 0x0000000508057207 */ /* 0x000fe40004000000 */
[----:B------:R-:W-:Y:S02]  /*20d0*/  SEL R19, R9, R20, !P1 ;  /* 0x0000001409137207 */ /* 0x000fe40004800000 */
[----:B------:R-:W-:Y:S01]  /*20e0*/  SEL R7, R11, R22, !P1 ;  /* 0x000000160b077207 */ /* 0x000fe20004800000 */
[----:B----4-:R-:W-:-:S04]  /*20f0*/  IMAD.HI.U32 R20, R17, R2, RZ ;  /* 0x0000000211147227 */ /* 0x010fc800078e00ff */
[----:B------:R-:W-:Y:S01]  /*2100*/  IMAD.HI.U32 R6, R19, R2, RZ ;  /* 0x0000000213067227 */ /* 0x000fe200078e00ff */
[----:B------:R-:W-:-:S04]  /*2110*/  @P3 SHF.R.U32.HI R17, RZ, R3, R20 ;  /* 0x00000003ff113219 */ /* 0x000fc80000011614 */
[----:B------:R-:W-:Y:S01]  /*2120*/  @P3 SHF.R.U32.HI R19, RZ, R3, R6 ;  /* 0x00000003ff133219 */ /* 0x000fe20000011606 */
[----:B------:R-:W-:-:S04]  /*2130*/  IMAD R17, R72, R17, RZ ;  /* 0x0000001148117224 */ /* 0x000fc800078e02ff */
[----:B------:R-:W-:Y:S01]  /*2140*/  IMAD R6, R72, R19, RZ ;  /* 0x0000001348067224 */ /* 0x000fe200078e02ff */
[C---:B------:R-:W-:Y:S02]  /*2150*/  ISETP.GE.AND P0, PT, R5.reuse, R17, PT ;  /* 0x000000110500720c */ /* 0x040fe40003f06270 */
[----:B------:R-:W-:Y:S02]  /*2160*/  IADD3 R17, PT, PT, -R5, RZ, RZ ;  /* 0x000000ff05117210 */ /* 0x000fe40007ffe1ff */
[----:B------:R-:W-:Y:S01]  /*2170*/  ISETP.GE.OR P0, PT, R7, R6, P0 ;  /* 0x000000060700720c */ /* 0x000fe20000706670 */
[----:B------:R-:W-:-:S04]  /*2180*/  IMAD.HI.U32 R6, R5, R2, RZ ;  /* 0x0000000205067227 */ /* 0x000fc800078e00ff */
[----:B------:R-:W-:Y:S01]  /*2190*/  IMAD R8, R4, R17, R8 ;  /* 0x0000001104087224 */ /* 0x000fe200078e0208 */
[----:B------:R-:W-:-:S04]  /*21a0*/  SHF.R.U32.HI R6, RZ, R3, R6 ;  /* 0x00000003ff067219 */ /* 0x000fc80000011606 */
[----:B------:R-:W-:-:S03]  /*21b0*/  SEL R6, R5, R6, !P3 ;  /* 0x0000000605067207 */ /* 0x000fc60005800000 */
[----:B------:R-:W-:-:S04]  /*21c0*/  @!P0 IMAD.HI.U32 R16, R7, R2, RZ ;  /* 0x0000000207108227 */ /* 0x000fc800078e00ff */
[----:B------:R-:W-:Y:S01]  /*21d0*/  IMAD.MOV R2, RZ, RZ, -R6 ;  /* 0x000000ffff027224 */ /* 0x000fe200078e0a06 */
[----:B------:R-:W-:-:S03]  /*21e0*/  @!P0 SHF.R.U32.HI R16, RZ, R3, R16 ;  /* 0x00000003ff108219 */ /* 0x000fc60000011610 */
[----:B------:R-:W-:Y:S01]  /*21f0*/  IMAD R2, R72, R2, R5 ;  /* 0x0000000248027224 */ /* 0x000fe200078e0205 */
[----:B------:R-:W-:-:S05]  /*2200*/  @!P0 SEL R3, R7, R16, !P3 ;  /* 0x0000001007038207 */ /* 0x000fca0005800000 */
[--C-:B------:R-:W-:Y:S02]  /*2210*/  @!P0 IMAD.IADD R6, R6, 0x1, -R3.reuse ;  /* 0x0000000106068824 */ /* 0x100fe400078e0a03 */
[----:B------:R-:W-:Y:S01]  /*2220*/  @!P0 IMAD R3, R2, R19, R3 ;  /* 0x0000001302038224 */ /* 0x000fe200078e0203 */
[----:B------:R-:W-:Y:S01]  /*2230*/  IADD3 R2, PT, PT, -R7, RZ, RZ ;  /* 0x000000ff07027210 */ /* 0x000fe20007ffe1ff */
[----:B------:R-:W-:Y:S02]  /*2240*/  @!P0 IMAD R5, R72, R6, R7 ;  /* 0x0000000648058224 */ /* 0x000fe400078e0207 */
[----:B------:R-:W-:Y:S02]  /*2250*/  @!P0 IMAD.MOV.U32 R7, RZ, RZ, R3 ;  /* 0x000000ffff078224 */ /* 0x000fe400078e0003 */
[----:B------:R-:W-:Y:S02]  /*2260*/  IMAD R2, R18, R2, R11 ;  /* 0x0000000212027224 */ /* 0x000fe400078e020b */
[----:B------:R-:W-:-:S02]  /*2270*/  IMAD R8, R5, R4, R8 ;  /* 0x0000000405087224 */ /* 0x000fc400078e0208 */
[----:B------:R-:W-:Y:S02]  /*2280*/  IMAD R11, R7, R18, R2 ;  /* 0x00000012070b7224 */ /* 0x000fe400078e0202 */
.L_x_34:
[----:B------:R-:W1:Y:S02]  /*2290*/  LDCU UR8, c[0x0][0xb30] ;  /* 0x00016600ff0877ac */ /* 0x000e640008000800 */
[----:B-1----:R-:W-:-:S09]  /*22a0*/  UISETP.NE.AND UP0, UPT, UR8, 0x1, UPT ;  /* 0x000000010800788c */ /* 0x002fd2000bf05270 */
[----:B------:R-:W-:Y:S05]  /*22b0*/  BRA.U UP0, `(.L_x_35) ;  /* 0x0000000100407547 */ /* 0x000fea000b800000 */
[----:B------:R-:W1:Y:S08]  /*22c0*/  LDC.64 R4, c[0x0][0xb10] ;  /* 0x0002c400ff047b82 */ /* 0x000e700000000a00 */
[----:B------:R-:W2:Y:S08]  /*22d0*/  LDC.64 R2, c[0x0][0xb18] ;  /* 0x0002c600ff027b82 */ /* 0x000eb00000000a00 */
[----:B------:R-:W3:Y:S08]  /*22e0*/  LDC R6, c[0x0][0xb20] ;  /* 0x0002c800ff067b82 */ /* 0x000ef00000000800 */
[----:B------:R-:W4:Y:S01]  /*22f0*/  LDC R16, c[0x0][0xb0c] ;  /* 0x0002c300ff107b82 */ /* 0x000f220000000800 */
[----:B-1----:R-:W-:-:S05]  /*2300*/  IMAD.HI.U32 R4, R11, R4, RZ ;  /* 0x000000040b047227 */ /* 0x002fca00078e00ff */
[----:B------:R-:W-:Y:S01]  /*2310*/  SHF.R.U32.HI R4, RZ, R5, R4 ;  /* 0x00000005ff047219 */ /* 0x000fe20000011604 */
[----:B--2---:R-:W-:Y:S01]  /*2320*/  IMAD.HI.U32 R3, R8, R3, RZ ;  /* 0x0000000308037227 */ /* 0x004fe200078e00ff */
[----:B------:R-:W-:-:S04]  /*2330*/  ISETP.NE.AND P0, PT, R2, 0x1, PT ;  /* 0x000000010200780c */ /* 0x000fc80003f05270 */
[----:B---3--:R-:W-:-:S04]  /*2340*/  SHF.R.U32.HI R3, RZ, R6, R3 ;  /* 0x00000006ff037219 */ /* 0x008fc80000011603 */
[----:B------:R-:W-:Y:S02]  /*2350*/  SEL R3, R8, R3, !P0 ;  /* 0x0000000308037207 */ /* 0x000fe40004000000 */
[----:B----4-:R-:W-:-:S04]  /*2360*/  ISETP.NE.AND P1, PT, R16, 0x1, PT ;  /* 0x000000011000780c */ /* 0x010fc80003f25270 */
[----:B------:R-:W-:-:S05]  /*2370*/  SEL R4, R11, R4, !P1 ;  /* 0x000000040b047207 */ /* 0x000fca0004800000 */
[----:B------:R-:W-:Y:S02]  /*2380*/  IMAD.IADD R5, R3, 0x1, -R4 ;  /* 0x0000000103057824 */ /* 0x000fe400078e0a04 */
[----:B------:R-:W-:Y:S02]  /*2390*/  IMAD.IADD R3, R4, 0x1, -R3 ;  /* 0x0000000104037824 */ /* 0x000fe400078e0a03 */
[----:B------:R-:W-:Y:S02]  /*23a0*/  IMAD R11, R5, R16, R11 ;  /* 0x00000010050b7224 */ /* 0x000fe400078e020b */
[----:B------:R-:W-:-:S07]  /*23b0*/  IMAD R8, R3, R2, R8 ;  /* 0x0000000203087224 */ /* 0x000fce00078e0208 */
.L_x_35:
[----:B------:R-:W-:Y:S01]  /*23c0*/  VIADD R14, R14, 0x1 ;  /* 0x000000010e0e7836 */ /* 0x000fe20000000000 */
[----:B------:R-:W-:Y:S01]  /*23d0*/  PLOP3.LUT P1, PT, PT, PT, PT, 0x80, 0x8 ;  /* 0x000000000008781c */ /* 0x000fe20003f2f070 */
[----:B------:R-:W-:Y:S02]  /*23e0*/  IMAD.IADD R165, R11, 0x1, R154 ;  /* 0x000000010ba57824 */ /* 0x000fe400078e029a */
[----:B------:R-:W-:Y:S01]  /*23f0*/  IMAD.IADD R155, R8, 0x1, R143 ;  /* 0x00000001089b7824 */ /* 0x000fe200078e028f */
[----:B------:R-:W-:-:S04]  /*2400*/  ISETP.NE.AND P0, PT, R14, 0x2, PT ;  /* 0x000000020e00780c */ /* 0x000fc80003f05270 */
[----:B------:R-:W-:Y:S02]  /*2410*/  SEL R2, RZ, 0x1, P0 ;  /* 0x00000001ff027807 */ /* 0x000fe40000000000 */
[----:B------:R-:W-:Y:S02]  /*2420*/  SEL R14, R14, RZ, P0 ;  /* 0x000000ff0e0e7207 */ /* 0x000fe40000000000 */
[----:B------:R-:W-:Y:S01]  /*2430*/  LOP3.LUT R13, R13, R2, RZ, 0x3c, !PT ;  /* 0x000000020d0d7212 */ /* 0x000fe200078e3cff */
[----:B------:R-:W-:Y:S06]  /*2440*/  @P2 BRA `(.L_x_36) ;  /* 0xfffffff000982947 */ /* 0x000fec000383ffff */
[----:B------:R-:W-:Y:S01]  /*2450*/  UIADD3 UR4, UPT, UPT, UR4, 0x88, URZ ;  /* 0x0000008804047890 */ /* 0x000fe2000fffe0ff */
[----:B------:R-:W-:-:S03]  /*2460*/  SHF.L.U32 R3, R15, 0x1f, RZ ;  /* 0x0000001f0f037819 */ /* 0x000fc600000006ff */
[----:B------:R-:W-:-:S09]  /*2470*/  ULEA UR5, UR6, UR4, 0x3 ;  /* 0x0000000406057291 */ /* 0x000fd2000f8e18ff */
[----:B------:R-:W1:Y:S02]  /*2480*/  SYNCS.PHASECHK.TRANS64.TRYWAIT P0, [UR5], R3 ;  /* 0x00000003ff0075a7 */ /* 0x000e640008001105 */
[----:B-1----:R-:W-:Y:S05]  /*2490*/  @!P0 BRA `(.L_x_37) ;  /* 0x0000004c00888947 */ /* 0x002fea0003800000 */
.L_x_114:
[----:B------:R-:W-:-:S04]  /*24a0*/  UIADD3 UR6, UPT, UPT, UR6, 0x1, URZ ;  /* 0x0000000106067890 */ /* 0x000fc8000fffe0ff */
[----:B------:R-:W-:-:S04]  /*24b0*/  UISETP.NE.AND UP0, UPT, UR6, 0x11, UPT ;  /* 0x000000110600788c */ /* 0x000fc8000bf05270 */
[----:B------:R-:W-:Y:S02]  /*24c0*/  USEL UR7, URZ, 0x1, UP0 ;  /* 0x00000001ff077887 */ /* 0x000fe40008000000 */
[----:B------:R-:W-:-:S04]  /*24d0*/  USEL UR6, UR6, URZ, UP0 ;  /* 0x000000ff06067287 */ /* 0x000fc80008000000 */
[----:B------:R-:W-:Y:S01]  /*24e0*/  ULEA UR5, UR6, UR4, 0x3 ;  /* 0x0000000406057291 */ /* 0x000fe2000f8e18ff */
[----:B------:R-:W-:-:S04]  /*24f0*/  LOP3.LUT R2, R15, UR7, RZ, 0x3c, !PT ;  /* 0x000000070f027c12 */ /* 0x000fc8000f8e3cff */
[----:B-1----:R-:W-:-:S04]  /*2500*/  SHF.L.U32 R3, R2, 0x1f, RZ ;  /* 0x0000001f02037819 */ /* 0x002fc800000006ff */
[----:B------:R-:W1:Y:S02]  /*2510*/  SYNCS.PHASECHK.TRANS64.TRYWAIT P0, [UR5], R3 ;  /* 0x00000003ff0075a7 */ /* 0x000e640008001105 */
[----:B-1----:R-:W-:Y:S05]  /*2520*/  @!P0 BRA `(.L_x_38) ;  /* 0x0000004c007c8947 */ /* 0x002fea0003800000 */
.L_x_116:
        /* <DEDUP_REMOVED lines=9> */
.L_x_118:
        /* <DEDUP_REMOVED lines=9> */
.L_x_120:
        /* <DEDUP_REMOVED lines=9> */
.L_x_122:
        /* <DEDUP_REMOVED lines=9> */
.L_x_124:
        /* <DEDUP_REMOVED lines=9> */
.L_x_126:
        /* <DEDUP_REMOVED lines=9> */
.L_x_128:
        /* <DEDUP_REMOVED lines=9> */
.L_x_130:
        /* <DEDUP_REMOVED lines=9> */
.L_x_132:
        /* <DEDUP_REMOVED lines=9> */
.L_x_134:
        /* <DEDUP_REMOVED lines=9> */
.L_x_136:
        /* <DEDUP_REMOVED lines=9> */
.L_x_138:
        /* <DEDUP_REMOVED lines=9> */
.L_x_140:
        /* <DEDUP_REMOVED lines=9> */
.L_x_142:
        /* <DEDUP_REMOVED lines=9> */
.L_x_144:
[----:B------:R-:W-:-:S04]  /*2d10*/  UIADD3 UR6, UPT, UPT, UR6, 0x1, URZ ;  /* 0x0000000106067890 */ /* 0x000fc8000fffe0ff */
[----:B------:R-:W-:-:S04]  /*2d20*/  UISETP.NE.AND UP0, UPT, UR6, 0x11, UPT ;  /* 0x000000110600788c */ /* 0x000fc8000bf05270 */
[----:B------:R-:W-:Y:S02]  /*2d30*/  USEL UR5, URZ, 0x1, UP0 ;  /* 0x00000001ff057887 */ /* 0x000fe40008000000 */
[----:B------:R-:W-:-:S04]  /*2d40*/  USEL UR6, UR6, URZ, UP0 ;  /* 0x000000ff06067287 */ /* 0x000fc80008000000 */
[----:B------:R-:W-:Y:S01]  /*2d50*/  ULEA UR6, UR6, UR4, 0x3 ;  /* 0x0000000406067291 */ /* 0x000fe2000f8e18ff */
[----:B-1----:R-:W-:-:S04]  /*2d60*/  LOP3.LUT R3, R2, UR5, RZ, 0x3c, !PT ;  /* 0x0000000502037c12 */ /* 0x002fc8000f8e3cff */
[----:B------:R-:W-:Y:S01]  /*2d70*/  SHF.L.U32 R3, R3, 0x1f, RZ ;  /* 0x0000001f03037819 */ /* 0x000fe200000006ff */
[----:B----4-:R-:W-:-:S07]  /*2d80*/  IMAD.U32 R0, RZ, RZ, UR6 ;  /* 0x00000006ff007e24 */ /* 0x010fce000f8e00ff */
.L_x_53:
[----:B-1----:R1:W2:Y:S02]  /*2d90*/  SYNCS.PHASECHK.TRANS64.TRYWAIT P0, [R0+URZ], R3 ;  /* 0x00000003000075a7 */ /* 0x0022a400080011ff */
[----:B--2---:R-:W-:Y:S05]  /*2da0*/  @!P0 NANOSLEEP.SYNCS 0x989680 ;  /* 0x009896800000895d */ /* 0x004fea0003900000 */
[----:B------:R-:W2:Y:S02]  /*2db0*/  @!P0 SYNCS.PHASECHK.TRANS64 P0, [R0+URZ], R3 ;  /* 0x00000003000085a7 */ /* 0x000ea400080010ff */
[----:B--2---:R-:W-:Y:S05]  /*2dc0*/  @P0 EXIT ;  /* 0x000000000000094d */ /* 0x004fea0003800000 */
[----:B------:R-:W-:Y:S05]  /*2dd0*/  BRA `(.L_x_53) ;  /* 0xfffffffc00ec7947 */ /* 0x000fea000383ffff */
.L_x_18:
[----:B------:R-:W-:-:S04]  /*2de0*/  UISETP.NE.AND UP1, UPT, UR37, URZ, UPT ;  /* 0x000000ff2500728c */ /* 0x000fc8000bf25270 */
[----:B------:R-:W-:-:S09]  /*2df0*/  UISETP.NE.OR UP1, UPT, UR8, 0x1, UP1 ;  /* 0x000000010800788c */ /* 0x000fd20008f25670 */
[----:B------:R-:W-:Y:S05]  /*2e00*/  BRA.U UP1, `(.L_x_54) ;  /* 0x0000000501487547 */ /* 0x000fea000b800000 */
[----:B------:R-:W-:Y:S01]  /*2e10*/  ISETP.NE.AND P2, PT, R2, RZ, PT ;  /* 0x000000ff0200720c */ /* 0x000fe20003f45270 */
[----:B------:R-:W-:Y:S01]  /*2e20*/  IMAD.MOV.U32 R12, RZ, RZ, 0x1 ;  /* 0x00000001ff0c7424 */ /* 0x000fe200078e00ff */
[----:B------:R-:W-:Y:S02]  /*2e30*/  CS2R R10, SRZ ;  /* 0x00000000000a7805 */ /* 0x000fe4000001ff00 */
[----:B------:R-:W-:Y:S01]  /*2e40*/  CS2R R8, SRZ ;  /* 0x0000000000087805 */ /* 0x000fe2000001ff00 */
[----:B------:R-:W-:Y:S01]  /*2e50*/  UMOV UR4, 0x400 ;  /* 0x0000040000047882 */ /* 0x000fe20000000000 */
[----:B------:R-:W-:Y:S01]  /*2e60*/  UMOV UR6, URZ ;  /* 0x000000ff00067c82 */ /* 0x000fe20008000000 */
[----:B------:R-:W-:-:S12]  /*2e70*/  ULEA UR37, UR37, UR4, 0x18 ;  /* 0x0000000425257291 */ /* 0x000fd8000f8ec0ff */
.L_x_58:
[----:B------:R-:W-:Y:S02]  /*2e80*/  LEA R0, R8, UR37, 0x3 ;  /* 0x0000002508007c11 */ /* 0x000fe4000f8e18ff */
[----:B------:R-:W-:-:S03]  /*2e90*/  SHF.L.U32 R5, R9, 0x1f, RZ ;  /* 0x0000001f09057819 */ /* 0x000fc600000006ff */
[----:B------:R-:W-:Y:S01]  /*2ea0*/  VIADD R4, R0, 0x1a0 ;  /* 0x000001a000047836 */ /* 0x000fe20000000000 */
[----:B------:R-:W1:Y:S02]  /*2eb0*/  SYNCS.PHASECHK.TRANS64.TRYWAIT P0, [R0+URZ+0x190], R5 ;  /* 0x00019005000075a7 */ /* 0x000e6400080011ff */
[----:B-1----:R-:W-:Y:S05]  /*2ec0*/  @!P0 BRA `(.L_x_55) ;  /* 0x00000048007c8947 */ /* 0x002fea0003800000 */
.L_x_145:
[----:B------:R-:W-:Y:S01]  /*2ed0*/  ULEA UR5, UR6, UR37, 0x3 ;  /* 0x0000002506057291 */ /* 0x000fe2000f8e18ff */
[----:B------:R-:W-:Y:S02]  /*2ee0*/  PRMT R4, RZ, 0x654, R4 ;  /* 0x00000654ff047816 */ /* 0x000fe40000000004 */
[----:B-1----:R-:W-:Y:S01]  /*2ef0*/  SHF.L.U32 R5, R12, 0x1f, RZ ;  /* 0x0000001f0c057819 */ /* 0x002fe200000006ff */
[----:B------:R-:W-:Y:S01]  /*2f00*/  UIADD3 UR4, UPT, UPT, UR5, 0x130, URZ ;  /* 0x0000013005047890 */ /* 0x000fe2000fffe0ff */
[----:B------:R1:W-:Y:S05]  /*2f10*/  SYNCS.ARRIVE.TRANS64.RED.A1T0 RZ, [R4+URZ], RZ ;  /* 0x000000ff04ff79a7 */ /* 0x0003ea00081004ff */
[----:B------:R-:W-:Y:S01]  /*2f20*/  IMAD.U32 R7, RZ, RZ, UR4 ;  /* 0x00000004ff077e24 */ /* 0x000fe2000f8e00ff */
[----:B------:R-:W2:Y:S04]  /*2f30*/  SYNCS.PHASECHK.TRANS64.TRYWAIT P0, [UR5+0x140], R5 ;  /* 0x00014005ff0075a7 */ /* 0x000ea80008001105 */
[----:B------:R-:W-:Y:S01]  /*2f40*/  PRMT R6, R2, 0x654, R7 ;  /* 0x0000065402067816 */ /* 0x000fe20000000007 */
[----:B-1----:R-:W-:Y:S01]  /*2f50*/  @!P2 IMAD.MOV.U32 R4, RZ, RZ, 0x10 ;  /* 0x00000010ff04a424 */ /* 0x002fe200078e00ff */
[----:B--2---:R-:W-:Y:S06]  /*2f60*/  @!P0 BRA `(.L_x_56) ;  /* 0x0000004800688947 */ /* 0x004fec0003800000 */
.L_x_147:
[----:B------:R-:W-:Y:S01]  /*2f70*/  ULEA UR4, UR6, UR37, 0x4 ;  /* 0x0000002506047291 */ /* 0x000fe2000f8e20ff */
[----:B------:R-:W-:Y:S01]  /*2f80*/  SEL R3, R6, R3, !P2 ;  /* 0x0000000306037207 */ /* 0x000fe20005000000 */
[----:B------:R-:W-:Y:S01]  /*2f90*/  UIADD3 UR5, UPT, UPT, UR5, 0x130, URZ ;  /* 0x0000013005057890 */ /* 0x000fe2000fffe0ff */
[----:B-1----:R-:W-:Y:S01]  /*2fa0*/  LEA R0, R11, UR37, 0x3 ;  /* 0x000000250b007c11 */ /* 0x002fe2000f8e18ff */
[----:B------:R-:W-:Y:S01]  /*2fb0*/  UIADD3 UR4, UPT, UPT, UR4, 0x1c0, URZ ;  /* 0x000001c004047890 */ /* 0x000fe2000fffe0ff */
[----:B------:R-:W-:Y:S01]  /*2fc0*/  SHF.L.U32 R5, R10, 0x1f, RZ ;  /* 0x0000001f0a057819 */ /* 0x000fe200000006ff */
[----:B------:R1:W-:Y:S01]  /*2fd0*/  @!P2 SYNCS.ARRIVE.TRANS64.RED RZ, [R3+URZ], R4 ;  /* 0x0000000403ffa9a7 */ /* 0x0003e200080004ff */
[----:B------:R-:W-:Y:S01]  /*2fe0*/  UIADD3 UR6, UPT, UPT, UR6, 0x1, URZ ;  /* 0x0000000106067890 */ /* 0x000fe2000fffe0ff */
[----:B------:R-:W-:-:S03]  /*2ff0*/  VIADD R8, R8, 0x1 ;  /* 0x0000000108087836 */ /* 0x000fc60000000000 */
[----:B------:R-:W-:Y:S02]  /*3000*/  UISETP.NE.AND UP0, UPT, UR6, 0x2, UPT ;  /* 0x000000020600788c */ /* 0x000fe4000bf05270 */
[----:B------:R-:W-:Y:S06]  /*3010*/  UGETNEXTWORKID.BROADCAST [UR4], [UR5] ;  /* 0x00000000040073ca */ /* 0x000fec0008000100 */
[----:B------:R-:W-:Y:S01]  /*3020*/  USEL UR4, URZ, 0x1, UP0 ;  /* 0x00000001ff047887 */ /* 0x000fe20008000000 */
[----:B------:R-:W-:Y:S01]  /*3030*/  ISETP.NE.AND P0, PT, R8, 0x2, PT ;  /* 0x000000020800780c */ /* 0x000fe20003f05270 */
[----:B------:R-:W-:Y:S01]  /*3040*/  USEL UR6, UR6, URZ, UP0 ;  /* 0x000000ff06067287 */ /* 0x000fe20008000000 */
[----:B------:R-:W2:Y:S03]  /*3050*/  SYNCS.PHASECHK.TRANS64.TRYWAIT P1, [R0+URZ+0x130], R5 ;  /* 0x00013005000075a7 */ /* 0x000ea600080211ff */
[----:B------:R-:W-:Y:S01]  /*3060*/  LOP3.LUT R12, R12, UR4, RZ, 0x3c, !PT ;  /* 0x000000040c0c7c12 */ /* 0x000fe2000f8e3cff */
[----:B-12---:R-:W-:Y:S07]  /*3070*/  @!P1 BRA `(.L_x_57) ;  /* 0x00000048003c9947 */ /* 0x006fee0003800000 */
.L_x_148:
[C---:B------:R-:W-:Y:S01]  /*3080*/  LEA R4, R11.reuse, UR37, 0x4 ;  /* 0x000000250b047c11 */ /* 0x040fe2000f8e20ff */
[----:B-1----:R-:W-:Y:S01]  /*3090*/  VIADD R0, R0, 0x140 ;  /* 0x0000014000007836 */ /* 0x002fe20000000000 */
[----:B------:R-:W-:Y:S01]  /*30a0*/  SEL R8, R8, RZ, P0 ;  /* 0x000000ff08087207 */ /* 0x000fe20000000000 */
[----:B------:R-:W-:-:S03]  /*30b0*/  VIADD R11, R11, 0x1 ;  /* 0x000000010b0b7836 */ /* 0x000fc60000000000 */
[----:B------:R-:W1:Y:S01]  /*30c0*/  LDS.128 R4, [R4+0x1c0] ;  /* 0x0001c00004047984 */ /* 0x000e620000000c00 */
[----:B------:R-:W-:Y:S02]  /*30d0*/  PRMT R0, RZ, 0x654, R0 ;  /* 0x00000654ff007816 */ /* 0x000fe40000000000 */
[C---:B------:R-:W-:Y:S01]  /*30e0*/  ISETP.NE.AND P1, PT, R11.reuse, 0x2, PT ;  /* 0x000000020b00780c */ /* 0x040fe20003f25270 */
[----:B------:R-:W-:Y:S01]  /*30f0*/  @!PT LDS RZ, [RZ] ;  /* 0x00000000fffff984 */ /* 0x000fe20000000800 */
[----:B------:R-:W-:Y:S01]  /*3100*/  @!PT LDS RZ, [RZ] ;  /* 0x00000000fffff984 */ /* 0x000fe20000000800 */
[----:B------:R-:W-:Y:S01]  /*3110*/  @!PT LDS RZ, [RZ] ;  /* 0x00000000fffff984 */ /* 0x000fe20000000800 */
[----:B------:R-:W-:Y:S01]  /*3120*/  @!PT LDS RZ, [RZ] ;  /* 0x00000000fffff984 */ /* 0x000fe20000000800 */
[----:B------:R2:W-:Y:S06]  /*3130*/  MEMBAR.ALL.CTA ;  /* 0x0000000000007992 */ /* 0x0005ec0000008000 */
[----:B--2---:R-:W2:Y:S01]  /*3140*/  FENCE.VIEW.ASYNC.S ;  /* 0x00000000000073c6 */ /* 0x004ea20000000000 */
[----:B------:R-:W-:Y:S01]  /*3150*/  SEL R11, R11, RZ, P1 ;  /* 0x000000ff0b0b7207 */ /* 0x000fe20000800000 */
[----:B--2---:R2:W-:Y:S01]  /*3160*/  SYNCS.ARRIVE.TRANS64.RED.A1T0 RZ, [R0+URZ], RZ ;  /* 0x000000ff00ff79a7 */ /* 0x0045e200081004ff */
[----:B-1----:R-:W-:-:S02]  /*3170*/  LOP3.LUT P3, RZ, R6, 0x1, RZ, 0xc0, !PT ;  /* 0x0000000106ff7812 */ /* 0x002fc4000786c0ff */
[----:B------:R-:W-:-:S04]  /*3180*/  SEL R5, RZ, 0x1, P1 ;  /* 0x00000001ff057807 */ /* 0x000fc80000800000 */
[----:B------:R-:W-:Y:S02]  /*3190*/  LOP3.LUT R10, R10, R5, RZ, 0x3c, !PT ;  /* 0x000000050a0a7212 */ /* 0x000fe400078e3cff */
[----:B--2---:R-:W-:-:S04]  /*31a0*/  SEL R0, RZ, 0x1, P0 ;  /* 0x00000001ff007807 */ /* 0x004fc80000000000 */
[----:B------:R-:W-:Y:S01]  /*31b0*/  LOP3.LUT R9, R9, R0, RZ, 0x3c, !PT ;  /* 0x0000000009097212 */ /* 0x000fe200078e3cff */
[----:B------:R-:W-:Y:S06]  /*31c0*/  @P3 BRA `(.L_x_58) ;  /* 0xfffffffc002c3947 */ /* 0x000fec000383ffff */
[----:B------:R-:W-:Y:S01]  /*31d0*/  ULEA UR5, UR6, UR37, 0x3 ;  /* 0x0000002506057291 */ /* 0x000fe2000f8e18ff */
[----:B------:R-:W-:-:S08]  /*31e0*/  SHF.L.U32 R3, R12, 0x1f, RZ ;  /* 0x0000001f0c037819 */ /* 0x000fd000000006ff */
[----:B------:R-:W1:Y:S02]  /*31f0*/  SYNCS.PHASECHK.TRANS64 P0, [UR5+0x140], R3 ;  /* 0x00014003ff0075a7 */ /* 0x000e640008001005 */
[----:B-1----:R-:W-:Y:S05]  /*3200*/  @P0 BRA `(.L_x_59) ;  /* 0x0000000000080947 */ /* 0x002fea0003800000 */
[----:B------:R-:W1:Y:S02]  /*3210*/  SYNCS.PHASECHK.TRANS64.TRYWAIT P0, [UR5+0x140], R3 ;  /* 0x00014003ff0075a7 */ /* 0x000e640008001105 */
[----:B-1----:R-:W-:Y:S05]  /*3220*/  @!P0 BRA `(.L_x_60) ;  /* 0x0000004400e48947 */ /* 0x002fea0003800000 */
.L_x_59:
[----:B------:R-:W-:-:S04]  /*3230*/  UIADD3 UR4, UPT, UPT, UR6, 0x1, URZ ;  /* 0x0000000106047890 */ /* 0x000fc8000fffe0ff */
[----:B------:R-:W-:-:S04]  /*3240*/  UISETP.NE.AND UP0, UPT, UR4, 0x2, UPT ;  /* 0x000000020400788c */ /* 0x000fc8000bf05270 */
[----:B------:R-:W-:Y:S02]  /*3250*/  USEL UR7, URZ, 0x1, UP0 ;  /* 0x00000001ff077887 */ /* 0x000fe40008000000 */
[----:B------:R-:W-:-:S04]  /*3260*/  USEL UR4, UR4, URZ, UP0 ;  /* 0x000000ff04047287 */ /* 0x000fc80008000000 */
[----:B------:R-:W-:Y:S01]  /*3270*/  ULEA UR4, UR4, UR37, 0x3 ;  /* 0x0000002504047291 */ /* 0x000fe2000f8e18ff */
[----:B-1----:R-:W-:-:S04]  /*3280*/  LOP3.LUT R3, R12, UR7, RZ, 0x3c, !PT ;  /* 0x000000070c037c12 */ /* 0x002fc8000f8e3cff */
[----:B------:R-:W-:-:S04]  /*3290*/  SHF.L.U32 R0, R3, 0x1f, RZ ;  /* 0x0000001f03007819 */ /* 0x000fc800000006ff */
[----:B------:R-:W1:Y:S02]  /*32a0*/  SYNCS.PHASECHK.TRANS64 P0, [UR4+0x140], R0 ;  /* 0x00014000ff0075a7 */ /* 0x000e640008001004 */
[----:B-1----:R-:W-:Y:S05]  /*32b0*/  @P0 EXIT ;  /* 0x000000000000094d */ /* 0x002fea0003800000 */
[----:B------:R-:W-:Y:S02]  /*32c0*/  SHF.L.U32 R3, R3, 0x1f, RZ ;  /* 0x0000001f03037819 */ /* 0x000fe400000006ff */
[----:B------:R-:W-:-:S07]  /*32d0*/  MOV R0, UR4 ;  /* 0x0000000400007c02 */ /* 0x000fce0008000f00 */
.L_x_61:
[----:B-1----:R1:W2:Y:S02]  /*32e0*/  SYNCS.PHASECHK.TRANS64.TRYWAIT P0, [R0+URZ+0x140], R3 ;  /* 0x00014003000075a7 */ /* 0x0022a400080011ff */
[----:B--2---:R-:W-:Y:S05]  /*32f0*/  @!P0 NANOSLEEP.SYNCS 0x989680 ;  /* 0x009896800000895d */ /* 0x004fea0003900000 */
[----:B------:R-:W2:Y:S02]  /*3300*/  @!P0 SYNCS.PHASECHK.TRANS64 P0, [R0+URZ+0x140], R3 ;  /* 0x00014003000085a7 */ /* 0x000ea400080010ff */
[----:B--2---:R-:W-:Y:S05]  /*3310*/  @P0 EXIT ;  /* 0x000000000000094d */ /* 0x004fea0003800000 */
[----:B------:R-:W-:Y:S05]  /*3320*/  BRA `(.L_x_61) ;  /* 0xfffffffc00ec7947 */ /* 0x000fea000383ffff */
.L_x_54:
[----:B------:R-:W-:-:S09]  /*3330*/  UISETP.NE.AND UP1, UPT, UR8, URZ, UPT ;  /* 0x000000ff0800728c */ /* 0x000fd2000bf25270 */
[----:B------:R-:W-:Y:S05]  /*3340*/  BRA.U UP1, `(.L_x_62) ;  /* 0x0000000d01747547 */ /* 0x000fea000b800000 */
[----:B------:R-:W-:Y:S01]  /*3350*/  UMOV UR4, 0x40 ;  /* 0x0000004000047882 */ /* 0x000fe20000000000 */
[----:B------:R-:W-:Y:S01]  /*3360*/  NOP ;  /* 0x0000000000007918 */ /* 0x000fe20000000000 */
[----:B------:R-:W-:Y:S01]  /*3370*/  ULEA UR4, UR37, UR4, 0x18 ;  /* 0x0000000425047291 */ /* 0x000fe2000f8ec0ff */
[----:B------:R-:W-:Y:S02]  /*3380*/  UMOV UR5, 0x400 ;  /* 0x0000040000057882 */ /* 0x000fe40000000000 */
[----:B------:R-:W-:-:S06]  /*3390*/  ULEA UR37, UR37, UR5, 0x18 ;  /* 0x0000000525257291 */ /* 0x000fcc000f8ec0ff */
[----:B------:R-:W1:Y:S02]  /*33a0*/  LDS.U8 R0, [UR4+0x1c] ;  /* 0x00001c04ff007984 */ /* 0x000e640008000000 */
[----:B-1----:R-:W-:-:S13]  /*33b0*/  ISETP.NE.AND P0, PT, R0, RZ, PT ;  /* 0x000000ff0000720c */ /* 0x002fda0003f05270 */
[----:B------:R-:W-:Y:S05]  /*33c0*/  @P0 BRA `(.L_x_63) ;  /* 0x0000000000580947 */ /* 0x000fea0003800000 */
[----:B------:R-:W-:-:S13]  /*33d0*/  ELECT P0, URZ, PT ;  /* 0x0000000000ff782f */ /* 0x000fda0003800000 */
[----:B------:R-:W-:Y:S05]  /*33e0*/  @!P0 BRA `(.L_x_64) ;  /* 0x0000000000608947 */ /* 0x000fea0003800000 */
[----:B------:R-:W-:Y:S01]  /*33f0*/  UMOV UR5, 0x10 ;  /* 0x0000001000057882 */ /* 0x000fe20000000000 */
[----:B------:R-:W-:Y:S01]  /*3400*/  HFMA2 R0, -RZ, RZ, 0, 5.9604644775390625e-08 ;  /* 0x00000001ff007431 */ /* 0x000fe200000001ff */
[----:B------:R-:W-:-:S03]  /*3410*/  MOV R2, 0xffff ;  /* 0x0000ffff00027802 */ /* 0x000fc60000000f00 */
[----:B------:R-:W-:Y:S04]  /*3420*/  DEPBAR.LE SB1, 0x36 ;  /* 0x00009d800000791a */ /* 0x000fe80000000000 */
[----:B------:R-:W1:Y:S02]  /*3430*/  UTCATOMSWS.FIND_AND_SET.ALIGN UP0, UR5, UR5 ;  /* 0x00000005000575e3 */ /* 0x000e640008000800 */
[----:B-1----:R-:W-:Y:S01]  /*3440*/  MOV R3, UR5 ;  /* 0x0000000500037c02 */ /* 0x002fe20008000f00 */
[----:B------:R-:W-:Y:S06]  /*3450*/  BRA.U UP0, `(.L_x_65) ;  /* 0x0000000100187547 */ /* 0x000fec000b800000 */
.L_x_66:
[----:B------:R-:W-:Y:S05]  /*3460*/  NANOSLEEP 0x64 ;  /* 0x000000640000795d */ /* 0x000fea0003800000 */
[----:B------:R-:W-:-:S05]  /*3470*/  UMOV UR5, 0x10 ;  /* 0x0000001000057882 */ /* 0x000fca0000000000 */
[----:B------:R-:W-:Y:S04]  /*3480*/  DEPBAR.LE SB1, 0x36 ;  /* 0x00009d800000791a */ /* 0x000fe80000000000 */
[----:B------:R-:W1:Y:S02]  /*3490*/  UTCATOMSWS.FIND_AND_SET.ALIGN UP0, UR5, UR5 ;  /* 0x00000005000575e3 */ /* 0x000e640008000800 */
[----:B-1----:R-:W-:Y:S01]  /*34a0*/  MOV R3, UR5 ;  /* 0x0000000500037c02 */ /* 0x002fe20008000f00 */
[----:B------:R-:W-:Y:S05]  /*34b0*/  BRA.U !UP0, `(.L_x_66) ;  /* 0xfffffffd08e87547 */ /* 0x000fea000b83ffff */
.L_x_65:
[-C--:B------:R-:W-:Y:S02]  /*34c0*/  SHF.L.U32 R2, R2, R3.reuse, RZ ;  /* 0x0000000302027219 */ /* 0x080fe400000006ff */
[----:B------:R-:W-:Y:S01]  /*34d0*/  SHF.L.U32 R0, R0, R3, RZ ;  /* 0x0000000300007219 */ /* 0x000fe200000006ff */
[----:B------:R-:W-:Y:S02]  /*34e0*/  IMAD.SHL.U32 R3, R3, 0x20, RZ ;  /* 0x0000002003037824 */ /* 0x000fe400078e00ff */
[----:B------:R1:W-:Y:S04]  /*34f0*/  ATOMS.OR RZ, [UR4+0x14], R2 ;  /* 0x00001402ffff798c */ /* 0x0003e8000b000004 */
[----:B------:R1:W-:Y:S04]  /*3500*/  ATOMS.OR RZ, [UR4+0x18], R0 ;  /* 0x00001800ffff798c */ /* 0x0003e8000b000004 */
[----:B------:R1:W-:Y:S01]  /*3510*/  STS [UR37+0x1e0], R3 ;  /* 0x0001e003ff007988 */ /* 0x0003e20008000825 */
[----:B------:R-:W-:Y:S05]  /*3520*/  BRA `(.L_x_64) ;  /* 0x0000000000107947 */ /* 0x000fea0003800000 */
.L_x_63:
[----:B------:R-:W-:Y:S02]  /*3530*/  MOV R0, 0xffffffff ;  /* 0xffffffff00007802 */ /* 0x000fe40000000f00 */
[----:B------:R-:W-:-:S03]  /*3540*/  MOV R2, 0x3570 ;  /* 0x0000357000027802 */ /* 0x000fc60000000f00 */
[----:B------:R1:W-:Y:S04]  /*3550*/  STS [UR37+0x1e0], R0 ;  /* 0x0001e000ff007988 */ /* 0x0003e80008000825 */
[----:B-1-3-5:R-:W-:Y:S05]  /*3560*/  CALL.REL.NOINC `($__internal_1_$__cuda_sm10x_tcgen05_guardrail_trap_phase_invalid_during_alloc) ;  /* 0x0000004800607944 */ /* 0x02afea0003c00000 */
.L_x_64:
[----:B------:R-:W-:Y:S05]  /*3570*/  WARPSYNC.ALL ;  /* 0x0000000000007948 */ /* 0x000fea0003800000 */
[----:B------:R-:W2:Y:S01]  /*3580*/  S2UR UR6, SR_CgaCtaId ;  /* 0x00000000000679c3 */ /* 0x000ea20000008800 */
[----:B------:R-:W-:Y:S01]  /*3590*/  UMOV UR4, 0x400 ;  /* 0x0000040000047882 */ /* 0x000fe20000000000 */
[----:B------:R-:W-:-:S06]  /*35a0*/  NOP ;  /* 0x0000000000007918 */ /* 0x000fcc0000000000 */
[----:B------:R-:W-:Y:S06]  /*35b0*/  BAR.ARV 0x6, 0xa0 ;  /* 0x0182800000007b1d */ /* 0x000fec0000002000 */
[----:B------:R-:W4:Y:S01]  /*35c0*/  LDCU UR7, c[0x0][0x38c] ;  /* 0x00007180ff0777ac */ /* 0x000f220008000800 */
[----:B------:R-:W-:Y:S01]  /*35d0*/  IMAD.MOV.U32 R11, RZ, RZ, 0x1 ;  /* 0x00000001ff0b7424 */ /* 0x000fe200078e00ff */
[----:B------:R-:W-:Y:S01]  /*35e0*/  CS2R R8, SRZ ;  /* 0x0000000000087805 */ /* 0x000fe2000001ff00 */
[----:B------:R-:W-:Y:S01]  /*35f0*/  IMAD.MOV.U32 R10, RZ, RZ, RZ ;  /* 0x000000ffff0a7224 */ /* 0x000fe200078e00ff */
[----:B------:R-:W-:Y:S01]  /*3600*/  UMOV UR16, URZ ;  /* 0x000000ff00107c82 */ /* 0x000fe20008000000 */
[----:B------:R-:W-:Y:S01]  /*3610*/  UMOV UR15, URZ ;  /* 0x000000ff000f7c82 */ /* 0x000fe20008000000 */
[----:B------:R-:W-:Y:S01]  /*3620*/  UMOV UR22, 0x0 ;  /* 0x0000000000167882 */ /* 0x000fe20000000000 */
[----:B------:R-:W-:Y:S01]  /*3630*/  UMOV UR23, 0x8118490 ;  /* 0x0811849000177882 */ /* 0x000fe20000000000 */
[----:B------:R-:W-:Y:S01]  /*3640*/  UMOV UR20, 0x0 ;  /* 0x0000000000147882 */ /* 0x000fe20000000000 */
[----:B------:R-:W-:Y:S01]  /*3650*/  UMOV UR21, 0x8118490 ;  /* 0x0811849000157882 */ /* 0x000fe20000000000 */
[----:B--2---:R-:W-:Y:S01]  /*3660*/  ULEA UR6, UR6, UR4, 0x18 ;  /* 0x0000000406067291 */ /* 0x004fe2000f8ec0ff */
[----:B------:R-:W2:Y:S03]  /*3670*/  LDCU UR4, c[0x0][0x38c] ;  /* 0x00007180ff0477ac */ /* 0x000ea60008000800 */
[----:B------:R-:W-:-:S02]  /*3680*/  UIADD3 UR18, UPT, UPT, UR6, 0x4400, URZ ;  /* 0x0000440006127890 */ /* 0x000fc4000fffe0ff */
[----:B----4-:R-:W-:-:S03]  /*3690*/  UIADD3 UR7, UPT, UPT, UR7, 0x3f, URZ ;  /* 0x0000003f07077890 */ /* 0x010fc6000fffe0ff */
[----:B-1----:R-:W1:Y:S01]  /*36a0*/  LDS R0, [UR6+0x1e0] ;  /* 0x0001e006ff007984 */ /* 0x002e620008000800 */
[----:B------:R-:W-:Y:S02]  /*36b0*/  UIADD3 UR17, UPT, UPT, UR6, 0x26400, URZ ;  /* 0x0002640006117890 */ /* 0x000fe4000fffe0ff */
[----:B------:R-:W-:Y:S02]  /*36c0*/  USHF.R.S32.HI UR5, URZ, 0x1f, UR7 ;  /* 0x0000001fff057899 */ /* 0x000fe40008011407 */
[----:B------:R-:W-:Y:S02]  /*36d0*/  USHF.R.U32.HI UR18, URZ, 0x4, UR18 ;  /* 0x00000004ff127899 */ /* 0x000fe40008011612 */
[----:B------:R-:W-:Y:S02]  /*36e0*/  ULEA.HI UR5, UR5, UR7, URZ, 0x6 ;  /* 0x0000000705057291 */ /* 0x000fe4000f8f30ff */
[----:B------:R-:W-:Y:S02]  /*36f0*/  USHF.R.U32.HI UR17, URZ, 0x4, UR17 ;  /* 0x00000004ff117899 */ /* 0x000fe40008011611 */
[----:B------:R-:W-:-:S02]  /*3700*/  USHF.R.S32.HI UR5, URZ, 0x6, UR5 ;  /* 0x00000006ff057899 */ /* 0x000fc40008011405 */
[----:B------:R-:W-:Y:S02]  /*3710*/  ULOP3.LUT UR18, UR18, 0x3fff, URZ, 0xc0, !UPT ;  /* 0x00003fff12127892 */ /* 0x000fe4000f8ec0ff */
[----:B------:R-:W-:Y:S02]  /*3720*/  UISETP.LT.AND UP0, UPT, UR5, 0x1, UPT ;  /* 0x000000010500788c */ /* 0x000fe4000bf01270 */
[----:B------:R-:W-:Y:S02]  /*3730*/  ULOP3.LUT UR17, UR17, 0x3fff, URZ, 0xc0, !UPT ;  /* 0x00003fff11117892 */ /* 0x000fe4000f8ec0ff */
[----:B------:R-:W-:Y:S02]  /*3740*/  USEL UR10, UR5, 0x1, !UP0 ;  /* 0x00000001050a7887 */ /* 0x000fe4000c000000 */
[----:B--2---:R-:W-:Y:S02]  /*3750*/  UISETP.GE.AND UP3, UPT, UR4, 0x1, UPT ;  /* 0x000000010400788c */ /* 0x004fe4000bf66270 */
[----:B------:R-:W-:Y:S01]  /*3760*/  UIADD3 UR10, UPT, UPT, -UR10, URZ, URZ ;  /* 0x000000ff0a0a7290 */ /* 0x000fe2000fffe1ff */
[----:B-1----:R-:W-:-:S15]  /*3770*/  R2UR UR19, R0 ;  /* 0x00000000001372ca */ /* 0x002fde00000e0000 */
.L_x_73:
[----:B------:R-:W-:Y:S02]  /*3780*/  LEA R0, R10, UR6, 0x3 ;  /* 0x000000060a007c11 */ /* 0x000fe4000f8e18ff */
[----:B------:R-:W-:Y:S02]  /*3790*/  SHF.L.U32 R5, R9, 0x1f, RZ ;  /* 0x0000001f09057819 */ /* 0x000fe400000006ff */
[----:B------:R-:W-:Y:S01]  /*37a0*/  PLOP3.LUT P0, PT, PT, PT, UP3, 0x80, 0x8 ;  /* 0x000000000008781c */ /* 0x000fe20003f0f038 */
[----:B------:R-:W-:Y:S01]  /*37b0*/  VIADD R3, R0, 0x140 ;  /* 0x0000014000037836 */ /* 0x000fe20000000000 */
[----:B-1----:R-:W1:Y:S02]  /*37c0*/  SYNCS.PHASECHK.TRANS64.TRYWAIT P1, [R0+URZ+0x130], R5 ;  /* 0x00013005000075a7 */ /* 0x002e6400080211ff */
[----:B-1--4-:R-:W-:Y:S09]  /*37d0*/  @!P1 BRA `(.L_x_67) ;  /* 0x0000004000909947 */ /* 0x012ff20003800000 */
.L_x_150:
[----:B------:R-:W-:Y:S01]  /*37e0*/  LEA R4, R10, UR6, 0x4 ;  /* 0x000000060a047c11 */ /* 0x000fe2000f8e20ff */
[----:B------:R-:W-:Y:S01]  /*37f0*/  @UP3 ULEA UR4, UR15, UR6, 0x3 ;  /* 0x000000060f043291 */ /* 0x000fe2000f8e18ff */
[----:B------:R-:W-:Y:S01]  /*3800*/  PLOP3.LUT P2, PT, PT, PT, PT, 0x80, 0x8 ;  /* 0x000000000008781c */ /* 0x000fe20003f4f070 */
[----:B------:R-:W-:Y:S01]  /*3810*/  ULEA UR8, UR16, UR6, 0x3 ;  /* 0x0000000610087291 */ /* 0x000fe2000f8e18ff */
[----:B------:R-:W-:Y:S01]  /*3820*/  PRMT R3, RZ, 0x654, R3 ;  /* 0x00000654ff037816 */ /* 0x000fe20000000003 */
[----:B------:R-:W-:Y:S01]  /*3830*/  ULEA UR9, UR16, UR19, 0x6 ;  /* 0x0000001310097291 */ /* 0x000fe2000f8e30ff */
[----:B-1----:R-:W1:Y:S01]  /*3840*/  LDS.128 R4, [R4+0x1c0] ;  /* 0x0001c00004047984 */ /* 0x002e620000000c00 */
[----:B------:R-:W-:Y:S02]  /*3850*/  @P0 SHF.L.U32 R2, R8, 0x1f, RZ ;  /* 0x0000001f08020819 */ /* 0x000fe400000006ff */
[----:B------:R-:W-:Y:S01]  /*3860*/  SHF.L.U32 R0, R11, 0x1f, RZ ;  /* 0x0000001f0b007819 */ /* 0x000fe200000006ff */
[----:B------:R-:W-:Y:S01]  /*3870*/  @!PT LDS RZ, [RZ] ;  /* 0x00000000fffff984 */ /* 0x000fe20000000800 */
[----:B------:R-:W-:Y:S01]  /*3880*/  @!PT LDS RZ, [RZ] ;  /* 0x00000000fffff984 */ /* 0x000fe20000000800 */
[----:B------:R-:W-:Y:S01]  /*3890*/  @!PT LDS RZ, [RZ] ;  /* 0x00000000fffff984 */ /* 0x000fe20000000800 */
[----:B------:R-:W-:Y:S01]  /*38a0*/  @!PT LDS RZ, [RZ] ;  /* 0x00000000fffff984 */ /* 0x000fe20000000800 */
[----:B------:R2:W-:Y:S06]  /*38b0*/  MEMBAR.ALL.CTA ;  /* 0x0000000000007992 */ /* 0x0005ec0000008000 */
[----:B--2---:R-:W2:Y:S02]  /*38c0*/  FENCE.VIEW.ASYNC.S ;  /* 0x00000000000073c6 */ /* 0x004ea40000000000 */
[----:B--2---:R2:W-:Y:S01]  /*38d0*/  SYNCS.ARRIVE.TRANS64.RED.A1T0 RZ, [R3+URZ], RZ ;  /* 0x000000ff03ff79a7 */ /* 0x0045e200081004ff */
[----:B------:R2:W4:Y:S01]  /*38e0*/  @P0 SYNCS.PHASECHK.TRANS64.TRYWAIT P2, [UR4], R2 ;  /* 0x00000002ff0005a7 */ /* 0x0005220008041104 */
[----:B-1----:R-:W-:Y:S01]  /*38f0*/  LOP3.LUT P1, RZ, R6, 0x1, RZ, 0xc0, !PT ;  /* 0x0000000106ff7812 */ /* 0x002fe2000782c0ff */
[----:B------:R-:W1:Y:S02]  /*3900*/  SYNCS.PHASECHK.TRANS64.TRYWAIT P0, [UR8+0x170], R0 ;  /* 0x00017000ff0075a7 */ /* 0x000e640008001108 */
[----:B-12-4-:R-:W-:Y:S10]  /*3910*/  @!P0 BRA `(.L_x_68) ;  /* 0x0000004000548947 */ /* 0x016ff40003800000 */
.L_x_152:
[----:B------:R-:W-:Y:S01]  /*3920*/  IADD3 R10, PT, PT, R10, 0x1, RZ ;  /* 0x000000010a0a7810 */ /* 0x000fe20007ffe0ff */
[----:B------:R-:W-:Y:S06]  /*3930*/  BRA.U !UP3, `(.L_x_69) ;  /* 0x000000010b987547 */ /* 0x000fec000b800000 */
[----:B------:R-:W-:Y:S01]  /*3940*/  UPLOP3.LUT UP4, UPT, UPT, UPT, UPT, 0x40, 0x4 ;  /* 0x000000000004789c */ /* 0x000fe20003f8e870 */
[----:B------:R-:W-:Y:S01]  /*3950*/  UMOV UR14, UR10 ;  /* 0x0000000a000e7c82 */ /* 0x000fe20008000000 */
[----:B------:R-:W-:Y:S01]  /*3960*/  UMOV UR13, UR5 ;  /* 0x00000005000d7c82 */ /* 0x000fe20008000000 */
[----:B------:R-:W-:-:S08]  /*3970*/  UMOV UR12, UR15 ;  /* 0x0000000f000c7c82 */ /* 0x000fd00008000000 */
.L_x_72:
[----:B------:R-:W-:Y:S02]  /*3980*/  UIADD3 UR14, UPT, UPT, UR14, 0x1, URZ ;  /* 0x000000010e0e7890 */ /* 0x000fe4000fffe0ff */
[----:B--2---:R-:W-:Y:S02]  /*3990*/  ULEA UR7, UR12, UR6, 0x3 ;  /* 0x000000060c077291 */ /* 0x004fe4000f8e18ff */
[----:B------:R-:W-:Y:S01]  /*39a0*/  UISETP.NE.AND UP0, UPT, UR14, URZ, UPT ;  /* 0x000000ff0e00728c */ /* 0x000fe2000bf05270 */
[----:B----4-:R-:W-:Y:S10]  /*39b0*/  @P2 BRA `(.L_x_70) ;  /* 0x00000000000c2947 */ /* 0x010ff40003800000 */
[----:B-1----:R-:W-:Y:S04]  /*39c0*/  SHF.L.U32 R3, R8, 0x1f, RZ ;  /* 0x0000001f08037819 */ /* 0x002fe800000006ff */
[----:B------:R-:W1:Y:S02]  /*39d0*/  SYNCS.PHASECHK.TRANS64.TRYWAIT P0, [UR7], R3 ;  /* 0x00000003ff0075a7 */ /* 0x000e640008001107 */
[----:B-1----:R-:W-:Y:S05]  /*39e0*/  @!P0 BRA `(.L_x_71) ;  /* 0x0000004000388947 */ /* 0x002fea0003800000 */
.L_x_70:
[----:B------:R-:W-:Y:S01]  /*39f0*/  UISETP.NE.AND UP1, UPT, UR13, 0x1, UPT ;  /* 0x000000010d00788c */ /* 0x000fe2000bf25270 */
[----:B------:R-:W-:Y:S01]  /*3a00*/  PLOP3.LUT P2, PT, PT, PT, PT, 0x80, 0x8 ;  /* 0x000000000008781c */ /* 0x000fe20003f4f070 */
[----:B------:R-:W-:Y:S02]  /*3a10*/  UIADD3 UR15, UPT, UPT, UR12, 0x1, URZ ;  /* 0x000000010c0f7890 */ /* 0x000fe4000fffe0ff */
[----:B------:R-:W-:Y:S02]  /*3a20*/  ULEA UR24, UR12, UR17, 0x8 ;  /* 0x000000110c187291 */ /* 0x000fe4000f8e40ff */
[----:B------:R-:W-:Y:S01]  /*3a30*/  UISETP.NE.AND UP2, UPT, UR15, 0x11, UPT ;  /* 0x000000110f00788c */ /* 0x000fe2000bf45270 */
[----:B------:R-:W-:Y:S01]  /*3a40*/  PLOP3.LUT P0, PT, PT, PT, UP1, 0x80, 0x8 ;  /* 0x000000000008781c */ /* 0x000fe20003f0f018 */
[----:B------:R-:W-:Y:S02]  /*3a50*/  ULEA UR26, UR12, UR18, 0x9 ;  /* 0x000000120c1a7291 */ /* 0x000fe4000f8e48ff */
[----:B------:R-:W-:Y:S02]  /*3a60*/  USEL UR11, URZ, 0x1, UP2 ;  /* 0x00000001ff0b7887 */ /* 0x000fe40009000000 */
[----:B------:R-:W-:Y:S02]  /*3a70*/  USEL UR15, UR15, URZ, UP2 ;  /* 0x000000ff0f0f7287 */ /* 0x000fe40009000000 */
[----:B------:R-:W-:Y:S02]  /*3a80*/  UIADD3 UR30, UPT, UPT, UR24, 0x80, URZ ;  /* 0x00000080181e7890 */ /* 0x000fe4000fffe0ff */
[----:B------:R-:W-:Y:S01]  /*3a90*/  @UP1 ULEA UR4, UR15, UR6, 0x3 ;  /* 0x000000060f041291 */ /* 0x000fe2000f8e18ff */
[----:B------:R-:W-:Y:S01]  /*3aa0*/  LOP3.LUT R8, R8, UR11, RZ, 0x3c, !PT ;  /* 0x0000000b08087c12 */ /* 0x000fe2000f8e3cff */
[----:B------:R-:W-:Y:S02]  /*3ab0*/  UIADD3 UR28, UPT, UPT, UR26, 0x100, URZ ;  /* 0x000001001a1c7890 */ /* 0x000fe4000fffe0ff */
[----:B------:R-:W-:Y:S01]  /*3ac0*/  UIADD3 UR7, UPT, UPT, UR7, 0x88, URZ ;  /* 0x0000008807077890 */ /* 0x000fe2000fffe0ff */
[----:B-1----:R-:W-:Y:S01]  /*3ad0*/  @P0 SHF.L.U32 R0, R8, 0x1f, RZ ;  /* 0x0000001f08000819 */ /* 0x002fe200000006ff */
[----:B------:R-:W-:Y:S01]  /*3ae0*/  UMOV UR25, 0x80004020 ;  /* 0x8000402000197882 */ /* 0x000fe20000000000 */
[----:B------:R-:W-:Y:S01]  /*3af0*/  UMOV UR27, 0x40004040 ;  /* 0x40004040001b7882 */ /* 0x000fe20000000000 */
[----:B------:R-:W-:Y:S01]  /*3b00*/  UMOV UR31, 0x80004020 ;  /* 0x80004020001f7882 */ /* 0x000fe20000000000 */
[----:B------:R2:W4:Y:S01]  /*3b10*/  @P0 SYNCS.PHASECHK.TRANS64.TRYWAIT P2, [UR4], R0 ;  /* 0x00000000ff0005a7 */ /* 0x0005220008041104 */
[----:B------:R-:W-:Y:S01]  /*3b20*/  UIADD3 UR13, UPT, UPT, UR13, -0x1, URZ ;  /* 0xffffffff0d0d7890 */ /* 0x000fe2000fffe0ff */
[----:B------:R2:W-:Y:S01]  /*3b30*/  UTCQMMA gdesc[UR26], gdesc[UR24], tmem[UR9], tmem[UR22], idesc[UR23], UP4 ;  /* 0x00ff16181a0075ea */ /* 0x0005e2000a000309 */
[----:B------:R-:W-:Y:S01]  /*3b40*/  UPLOP3.LUT UP4, UPT, UPT, UPT, UPT, 0x80, 0x8 ;  /* 0x000000000008789c */ /* 0x000fe20003f8f070 */
[----:B------:R-:W-:Y:S01]  /*3b50*/  UMOV UR29, 0x40004040 ;  /* 0x40004040001d7882 */ /* 0x000fe20000000000 */
[----:B------:R-:W-:Y:S01]  /*3b60*/  UMOV UR12, UR15 ;  /* 0x0000000f000c7c82 */ /* 0x000fe20008000000 */
[----:B------:R2:W-:Y:S01]  /*3b70*/  UTCQMMA gdesc[UR28], gdesc[UR30], tmem[UR9], tmem[UR20], idesc[UR21], UPT ;  /* 0x00ff141e1c0075ea */ /* 0x0005e2000b800309 */
[----:B------:R2:W-:Y:S01]  /*3b80*/  UTCBAR [UR7], URZ ;  /* 0x000000ff070073e9 */ /* 0x0005e200080000ff */
[----:B------:R-:W-:Y:S06]  /*3b90*/  BRA.U UP0, `(.L_x_72) ;  /* 0xfffffffd00787547 */ /* 0x000fec000b83ffff */
.L_x_69:
[----:B------:R-:W-:Y:S01]  /*3ba0*/  UIADD3 UR16, UPT, UPT, UR16, 0x1, URZ ;  /* 0x0000000110107890 */ /* 0x000fe2000fffe0ff */
[C---:B------:R-:W-:Y:S01]  /*3bb0*/  ISETP.NE.AND P0, PT, R10.reuse, 0x2, PT ;  /* 0x000000020a00780c */ /* 0x040fe20003f05270 */
[----:B------:R-:W-:Y:S02]  /*3bc0*/  UIADD3 UR8, UPT, UPT, UR8, 0x150, URZ ;  /* 0x0000015008087890 */ /* 0x000fe4000fffe0ff */
[----:B------:R-:W-:Y:S01]  /*3bd0*/  UISETP.NE.AND UP0, UPT, UR16, 0x4, UPT ;  /* 0x000000041000788c */ /* 0x000fe2000bf05270 */
[----:B-12---:R-:W-:Y:S02]  /*3be0*/  SEL R0, RZ, 0x1, P0 ;  /* 0x00000001ff007807 */ /* 0x006fe40000000000 */
[----:B------:R-:W-:Y:S01]  /*3bf0*/  SEL R10, R10, RZ, P0 ;  /* 0x000000ff0a0a7207 */ /* 0x000fe20000000000 */
[----:B------:R-:W-:Y:S01]  /*3c00*/  USEL UR4, URZ, 0x1, UP0 ;  /* 0x00000001ff047887 */ /* 0x000fe20008000000 */
[----:B------:R-:W-:Y:S01]  /*3c10*/  LOP3.LUT R9, R9, R0, RZ, 0x3c, !PT ;  /* 0x0000000009097212 */ /* 0x000fe200078e3cff */
[----:B------:R-:W-:Y:S01]  /*3c20*/  USEL UR16, UR16, URZ, UP0 ;  /* 0x000000ff10107287 */ /* 0x000fe20008000000 */
[----:B------:R1:W-:Y:S03]  /*3c30*/  UTCBAR [UR8], URZ ;  /* 0x000000ff080073e9 */ /* 0x0003e600080000ff */
[----:B------:R-:W-:Y:S01]  /*3c40*/  LOP3.LUT R11, R11, UR4, RZ, 0x3c, !PT ;  /* 0x000000040b0b7c12 */ /* 0x000fe2000f8e3cff */
[----:B------:R-:W-:Y:S07]  /*3c50*/  @P1 BRA `(.L_x_73) ;  /* 0xfffffff800c81947 */ /* 0x000fee000383ffff */
[----:B------:R-:W2:Y:S01]  /*3c60*/  S2UR UR4, SR_CgaCtaId ;  /* 0x00000000000479c3 */ /* 0x000ea20000008800 */
[----:B------:R-:W-:Y:S01]  /*3c70*/  ELECT P0, URZ, PT ;  /* 0x0000000000ff782f */ /* 0x000fe20003800000 */
[----:B------:R-:W-:Y:S01]  /*3c80*/  IMAD.MOV.U32 R0, RZ, RZ, 0x1 ;  /* 0x00000001ff007424 */ /* 0x000fe200078e00ff */
[----:B------:R-:W-:Y:S01]  /*3c90*/  UIADD3 UR6, UPT, UPT, UR6, 0x170, URZ ;  /* 0x0000017006067890 */ /* 0x000fe2000fffe0ff */
[----:B------:R-:W-:Y:S01]  /*3ca0*/  SHF.L.U32 R3, R11, 0x1f, RZ ;  /* 0x0000001f0b037819 */ /* 0x000fe200000006ff */
[----:B------:R-:W-:-:S03]  /*3cb0*/  UMOV UR5, 0x40 ;  /* 0x0000004000057882 */ /* 0x000fc60000000000 */
[----:B------:R-:W-:Y:S01]  /*3cc0*/  UVIRTCOUNT.DEALLOC.SMPOOL 0x80 ;  /* 0x000000800000784c */ /* 0x000fe20000000000 */
[----:B--2---:R-:W-:Y:S02]  /*3cd0*/  ULEA UR4, UR4, UR5, 0x18 ;  /* 0x0000000504047291 */ /* 0x004fe4000f8ec0ff */
[----:B------:R-:W-:-:S07]  /*3ce0*/  ULEA UR5, UR16, UR6, 0x3 ;  /* 0x0000000610057291 */ /* 0x000fce000f8e18ff */
[----:B------:R2:W-:Y:S02]  /*3cf0*/  @P0 STS.U8 [UR4+0x1c], R0 ;  /* 0x00001c00ff000988 */ /* 0x0005e40008000004 */
[----:B------:R-:W3:Y:S02]  /*3d00*/  SYNCS.PHASECHK.TRANS64.TRYWAIT P0, [UR5], R3 ;  /* 0x00000003ff0075a7 */ /* 0x000ee40008001105 */
[----:B--23--:R-:W-:Y:S05]  /*3d10*/  @!P0 BRA `(.L_x_74) ;  /* 0x0000003c00848947 */ /* 0x00cfea0003800000 */
.L_x_155:
[----:B------:R-:W-:-:S04]  /*3d20*/  UIADD3 UR7, UPT, UPT, UR16, 0x1, URZ ;  /* 0x0000000110077890 */ /* 0x000fc8000fffe0ff */
[----:B------:R-:W-:-:S04]  /*3d30*/  UISETP.NE.AND UP0, UPT, UR7, 0x4, UPT ;  /* 0x000000040700788c */ /* 0x000fc8000bf05270 */
[----:B-1----:R-:W-:Y:S02]  /*3d40*/  USEL UR8, URZ, 0x1, UP0 ;  /* 0x00000001ff087887 */ /* 0x002fe40008000000 */
[----:B------:R-:W-:-:S04]  /*3d50*/  USEL UR7, UR7, URZ, UP0 ;  /* 0x000000ff07077287 */ /* 0x000fc80008000000 */
[----:B------:R-:W-:Y:S01]  /*3d60*/  ULEA UR5, UR7, UR6, 0x3 ;  /* 0x0000000607057291 */ /* 0x000fe2000f8e18ff */
[----:B------:R-:W-:-:S04]  /*3d70*/  LOP3.LUT R2, R11, UR8, RZ, 0x3c, !PT ;  /* 0x000000080b027c12 */ /* 0x000fc8000f8e3cff */
[----:B--2---:R-:W-:-:S04]  /*3d80*/  SHF.L.U32 R3, R2, 0x1f, RZ ;  /* 0x0000001f02037819 */ /* 0x004fc800000006ff */
[----:B------:R-:W1:Y:S02]  /*3d90*/  SYNCS.PHASECHK.TRANS64.TRYWAIT P0, [UR5], R3 ;  /* 0x00000003ff0075a7 */ /* 0x000e640008001105 */
[----:B-1----:R-:W-:Y:S05]  /*3da0*/  @!P0 BRA `(.L_x_75) ;  /* 0x0000003c00788947 */ /* 0x002fea0003800000 */
.L_x_157:
        /* <DEDUP_REMOVED lines=9> */
.L_x_159:
[----:B------:R-:W-:-:S04]  /*3e40*/  UIADD3 UR7, UPT, UPT, UR7, 0x1, URZ ;  /* 0x0000000107077890 */ /* 0x000fc8000fffe0ff */
[----:B------:R-:W-:-:S04]  /*3e50*/  UISETP.NE.AND UP0, UPT, UR7, 0x4, UPT ;  /* 0x000000040700788c */ /* 0x000fc8000bf05270 */
[----:B------:R-:W-:Y:S02]  /*3e60*/  USEL UR5, URZ, 0x1, UP0 ;  /* 0x00000001ff057887 */ /* 0x000fe40008000000 */
[----:B------:R-:W-:-:S04]  /*3e70*/  USEL UR7, UR7, URZ, UP0 ;  /* 0x000000ff07077287 */ /* 0x000fc80008000000 */
[----:B------:R-:W-:Y:S01]  /*3e80*/  ULEA UR7, UR7, UR6, 0x3 ;  /* 0x0000000607077291 */ /* 0x000fe2000f8e18ff */
[----:B-1----:R-:W-:-:S04]  /*3e90*/  LOP3.LUT R3, R2, UR5, RZ, 0x3c, !PT ;  /* 0x0000000502037c12 */ /* 0x002fc8000f8e3cff */
[----:B------:R-:W-:-:S04]  /*3ea0*/  SHF.L.U32 R3, R3, 0x1f, RZ ;  /* 0x0000001f03037819 */ /* 0x000fc800000006ff */
[----:B------:R-:W1:Y:S02]  /*3eb0*/  SYNCS.PHASECHK.TRANS64.TRYWAIT P0, [UR7], R3 ;  /* 0x00000003ff0075a7 */ /* 0x000e640008001107 */
[----:B-1----:R-:W-:Y:S05]  /*3ec0*/  @!P0 BRA `(.L_x_77) ;  /* 0x0000003c00608947 */ /* 0x002fea0003800000 */
.L_x_161:
[----:B------:R-:W-:Y:S01]  /*3ed0*/  NOP ;  /* 0x0000000000007918 */ /* 0x000fe20000000000 */
[----:B-1----:R-:W1:Y:S01]  /*3ee0*/  LDS R0, [UR4+0x14] ;  /* 0x00001404ff007984 */ /* 0x002e620008000800 */
[----:B------:R-:W-:Y:S01]  /*3ef0*/  ULOP3.LUT UR6, UR19, 0xffff, URZ, 0xc0, !UPT ;  /* 0x0000ffff13067892 */ /* 0x000fe2000f8ec0ff */
[----:B------:R-:W-:Y:S01]  /*3f00*/  UMOV UR8, 0xffff ;  /* 0x0000ffff00087882 */ /* 0x000fe20000000000 */
[----:B------:R-:W-:Y:S02]  /*3f10*/  UMOV UR5, 0x1 ;  /* 0x0000000100057882 */ /* 0x000fe40000000000 */
[----:B------:R-:W-:-:S04]  /*3f20*/  USHF.R.U32.HI UR6, URZ, 0x5, UR6 ;  /* 0x00000005ff067899 */ /* 0x000fc80008011606 */
[----:B------:R-:W-:Y:S02]  /*3f30*/  USHF.L.U32 UR8, UR8, UR6, URZ ;  /* 0x0000000608087299 */ /* 0x000fe400080006ff */
[----:B------:R-:W-:-:S04]  /*3f40*/  USHF.L.U32 UR5, UR5, UR6, URZ ;  /* 0x0000000605057299 */ /* 0x000fc800080006ff */
[----:B-1----:R-:W-:-:S04]  /*3f50*/  LOP3.LUT R0, R0, UR8, RZ, 0xc0, !PT ;  /* 0x0000000800007c12 */ /* 0x002fc8000f8ec0ff */
[----:B------:R-:W-:-:S13]  /*3f60*/  ISETP.NE.AND P0, PT, R0, UR8, PT ;  /* 0x0000000800007c0c */ /* 0x000fda000bf05270 */
[----:B------:R-:W-:Y:S05]  /*3f70*/  @P0 BRA `(.L_x_78) ;  /* 0x0000000000580947 */ /* 0x000fea0003800000 */
[----:B------:R-:W1:Y:S02]  /*3f80*/  LDS R0, [UR4+0x18] ;  /* 0x00001804ff007984 */ /* 0x000e640008000800 */
[----:B-1----:R-:W-:-:S04]  /*3f90*/  LOP3.LUT R0, R0, UR5, RZ, 0xc0, !PT ;  /* 0x0000000500007c12 */ /* 0x002fc8000f8ec0ff */
[----:B------:R-:W-:-:S13]  /*3fa0*/  ISETP.NE.AND P0, PT, R0, UR5, PT ;  /* 0x0000000500007c0c */ /* 0x000fda000bf05270 */
[----:B------:R-:W-:Y:S05]  /*3fb0*/  @P0 BRA `(.L_x_79) ;  /* 0x00000000003c0947 */ /* 0x000fea0003800000 */
[----:B------:R-:W1:Y:S01]  /*3fc0*/  S2R R2, SR_LANEID ;  /* 0x0000000000027919 */ /* 0x000e620000000000 */
[----:B------:R-:W-:Y:S01]  /*3fd0*/  ULOP3.LUT UR8, URZ, UR8, URZ, 0x33, !UPT ;  /* 0x00000008ff087292 */ /* 0x000fe2000f8e33ff */
[----:B------:R-:W-:Y:S01]  /*3fe0*/  LOP3.LUT R4, RZ, UR5, RZ, 0x33, !PT ;  /* 0x00000005ff047c12 */ /* 0x000fe2000f8e33ff */
[----:B------:R-:W-:Y:S02]  /*3ff0*/  VOTEU.ANY UR7, UPT, PT ;  /* 0x0000000000077886 */ /* 0x000fe400038e0100 */
[----:B------:R-:W-:Y:S01]  /*4000*/  UFLO.U32 UR7, UR7 ;  /* 0x00000007000772bd */ /* 0x000fe200080e0000 */
[----:B------:R-:W2:Y:S01]  /*4010*/  REDUX UR5, R4 ;  /* 0x00000000040573c4 */ /* 0x000ea20000000000 */
[----:B------:R-:W-:-:S06]  /*4020*/  IMAD.U32 R0, RZ, RZ, UR8 ;  /* 0x00000008ff007e24 */ /* 0x000fcc000f8e00ff */
[----:B------:R3:W-:Y:S01]  /*4030*/  UTCATOMSWS.AND URZ, UR8 ;  /* 0x0000000800ff79e3 */ /* 0x0007e20008000000 */
[----:B------:R-:W4:Y:S01]  /*4040*/  REDUX UR6, R0 ;  /* 0x00000000000673c4 */ /* 0x000f220000000000 */
[----:B-1----:R-:W-:Y:S01]  /*4050*/  ISETP.EQ.U32.AND P0, PT, R2, UR7, PT ;  /* 0x0000000702007c0c */ /* 0x002fe2000bf02070 */
[----:B--2---:R-:W-:Y:S01]  /*4060*/  IMAD.U32 R2, RZ, RZ, UR5 ;  /* 0x00000005ff027e24 */ /* 0x004fe2000f8e00ff */
[----:B----4-:R-:W-:-:S11]  /*4070*/  MOV R3, UR6 ;  /* 0x0000000600037c02 */ /* 0x010fd60008000f00 */
[----:B------:R3:W-:Y:S04]  /*4080*/  @P0 ATOMS.AND RZ, [UR4+0x14], R3 ;  /* 0x00001403ffff098c */ /* 0x0007e8000a800004 */
[----:B------:R3:W-:Y:S01]  /*4090*/  @P0 ATOMS.AND RZ, [UR4+0x18], R2 ;  /* 0x00001802ffff098c */ /* 0x0007e2000a800004 */
[----:B------:R-:W-:Y:S05]  /*40a0*/  BRA `(.L_x_80) ;  /* 0x0000000000147947 */ /* 0x000fea0003800000 */
.L_x_79:
[----:B------:R-:W-:Y:S02]  /*40b0*/  MOV R2, 0x40d0 ;  /* 0x000040d000027802 */ /* 0x000fe40000000f00 */
[----:B----45:R-:W-:Y:S05]  /*40c0*/  CALL.REL.NOINC `($__internal_0_$__cuda_sm10x_tcgen05_guardrail_trap_col_being_dealloced_not_returned_by_alloc) ;  /* 0x0000003c007c7944 */ /* 0x030fea0003c00000 */
[----:B------:R-:W-:Y:S05]  /*40d0*/  BRA `(.L_x_80) ;  /* 0x0000000000087947 */ /* 0x000fea0003800000 */
.L_x_78:
[----:B------:R-:W-:Y:S02]  /*40e0*/  MOV R2, 0x4100 ;  /* 0x0000410000027802 */ /* 0x000fe40000000f00 */
[----:B----45:R-:W-:Y:S05]  /*40f0*/  CALL.REL.NOINC `($__internal_2_$__cuda_sm10x_tcgen05_guardrail_trap_unallocated_columns_being_dealloced) ;  /* 0x0000003c00887944 */ /* 0x030fea0003c00000 */
.L_x_80:
[----:B------:R-:W-:Y:S01]  /*4100*/  NOP ;  /* 0x0000000000007918 */ /* 0x000fe20000000000 */
[----:B---3--:R-:W-:Y:S05]  /*4110*/  EXIT ;  /* 0x000000000000794d */ /* 0x008fea0003800000 */
.L_x_62:
[----:B------:R-:W-:-:S09]  /*4120*/  UISETP.NE.OR UP2, UPT, UR8, 0x3, !UP2 ;  /* 0x000000030800788c */ /* 0x000fd2000d745670 */
[----:B------:R-:W-:Y:S05]  /*4130*/  BRA.U UP2, `(.L_x_81) ;  /* 0x0000000902c87547 */ /* 0x000fea000b800000 */
[----:B------:R-:W1:Y:S01]  /*4140*/  LDCU.64 UR6, c[0x0][0x888] ;  /* 0x00011100ff0677ac */ /* 0x000e620008000a00 */
[----:B------:R-:W2:Y:S01]  /*4150*/  LDC R0, c[0x0][0xb30] ;  /* 0x0002cc00ff007b82 */ /* 0x000ea20000000800 */
[----:B------:R-:W-:Y:S01]  /*4160*/  IMAD.MOV.U32 R30, RZ, RZ, 0x1 ;  /* 0x00000001ff1e7424 */ /* 0x000fe200078e00ff */
[----:B------:R-:W-:Y:S01]  /*4170*/  CS2R R28, SRZ ;  /* 0x00000000001c7805 */ /* 0x000fe2000001ff00 */
[----:B------:R-:W4:Y:S01]  /*4180*/  LDCU.64 UR4, c[0x0][0x890] ;  /* 0x00011200ff0477ac */ /* 0x000f220008000a00 */
[----:B------:R-:W-:Y:S01]  /*4190*/  IMAD.MOV.U32 R25, RZ, RZ, 0x2000 ;  /* 0x00002000ff197424 */ /* 0x000fe200078e00ff */
[----:B------:R-:W-:-:S03]  /*41a0*/  UMOV UR8, 0x400 ;  /* 0x0000040000087882 */ /* 0x000fc60000000000 */
[----:B------:R-:W3:Y:S01]  /*41b0*/  LDC R19, c[0x0][0x370] ;  /* 0x0000dc00ff137b82 */ /* 0x000ee20000000800 */
[----:B------:R-:W-:-:S07]  /*41c0*/  UPLOP3.LUT UP1, UPT, UPT, UPT, UPT, 0x40, 0x4 ;  /* 0x000000000004789c */ /* 0x000fce0003f2e870 */
[----:B------:R-:W3:Y:S01]  /*41d0*/  LDC R2, c[0x0][0xb0c] ;  /* 0x0002c300ff027b82 */ /* 0x000ee20000000800 */
[----:B-1----:R-:W-:Y:S02]  /*41e0*/  UISETP.NE.U32.AND UP2, UPT, UR6, URZ, UPT ;  /* 0x000000ff0600728c */ /* 0x002fe4000bf45070 */
[----:B------:R-:W-:Y:S02]  /*41f0*/  ULEA UR6, UR37, UR8, 0x18 ;  /* 0x0000000825067291 */ /* 0x000fe4000f8ec0ff */
[----:B------:R-:W-:Y:S02]  /*4200*/  UISETP.NE.AND.EX UP2, UPT, UR7, URZ, UPT, UP2 ;  /* 0x000000ff0700728c */ /* 0x000fe4000bf45320 */
[----:B------:R-:W-:Y:S01]  /*4210*/  UIADD3 UR7, UPT, UPT, UR6, 0x110, URZ ;  /* 0x0000011006077890 */ /* 0x000fe2000fffe0ff */
[----:B------:R-:W1:Y:S01]  /*4220*/  LDC R18, c[0x0][0xb20] ;  /* 0x0002c800ff127b82 */ /* 0x000e620000000800 */
[----:B----4-:R-:W-:Y:S01]  /*4230*/  UISETP.NE.U32.AND UP3, UPT, UR4, URZ, UPT ;  /* 0x000000ff0400728c */ /* 0x010fe2000bf65070 */
[----:B--2---:R-:W-:Y:S01]  /*4240*/  ISETP.NE.AND P1, PT, R0, 0x1, PT ;  /* 0x000000010000780c */ /* 0x004fe20003f25270 */
[----:B------:R-:W-:-:S02]  /*4250*/  UPRMT UR37, UR37, 0x654, UR7 ;  /* 0x0000065425257896 */ /* 0x000fc40008000007 */
[----:B------:R-:W-:-:S03]  /*4260*/  UISETP.NE.AND.EX UP3, UPT, UR5, URZ, UPT, UP3 ;  /* 0x000000ff0500728c */ /* 0x000fc6000bf65330 */
[----:B------:R-:W2:Y:S08]  /*4270*/  LDC.64 R32, c[0x0][0x348] ;  /* 0x0000d200ff207b82 */ /* 0x000eb00000000a00 */
[----:B------:R-:W4:Y:S08]  /*4280*/  LDC.64 R16, c[0x0][0xb10] ;  /* 0x0002c400ff107b82 */ /* 0x000f300000000a00 */
[----:B------:R-:W1:Y:S08]  /*4290*/  LDC.64 R6, c[0x0][0xb18] ;  /* 0x0002c600ff067b82 */ /* 0x000e700000000a00 */
[----:B------:R-:W1:Y:S08]  /*42a0*/  LDC.64 R4, c[0x0][0xb28] ;  /* 0x0002ca00ff047b82 */ /* 0x000e700000000a00 */
[----:B---3--:R-:W1:Y:S02]  /*42b0*/  LDC R24, c[0x0][0x374] ;  /* 0x0000dd00ff187b82 */ /* 0x008e640000000800 */
.L_x_89:
[C---:B------:R-:W-:Y:S02]  /*42c0*/  LEA R0, R29.reuse, UR6, 0x3 ;  /* 0x000000061d007c11 */ /* 0x040fe4000f8e18ff */
[----:B------:R-:W-:Y:S02]  /*42d0*/  SHF.L.U32 R3, R28, 0x1f, RZ ;  /* 0x0000001f1c037819 */ /* 0x000fe400000006ff */
[----:B------:R-:W-:Y:S02]  /*42e0*/  LEA R20, R29, UR6, 0x4 ;  /* 0x000000061d147c11 */ /* 0x000fe4000f8e20ff */
[----:B---3--:R-:W3:Y:S02]  /*42f0*/  SYNCS.PHASECHK.TRANS64.TRYWAIT P0, [R0+URZ+0x130], R3 ;  /* 0x00013003000075a7 */ /* 0x008ee400080011ff */
[----:B---3--:R-:W-:Y:S05]  /*4300*/  @!P0 BRA `(.L_x_82) ;  /* 0x0000003800688947 */ /* 0x008fea0003800000 */
.L_x_162:
[----:B------:R-:W-:Y:S01]  /*4310*/  ISETP.GE.AND P0, PT, R72, 0x1, PT ;  /* 0x000000014800780c */ /* 0x000fe20003f06270 */
[----:B------:R-:W1:Y:S01]  /*4320*/  LDS.128 R20, [R20+0x1c0] ;  /* 0x0001c00014147984 */ /* 0x000e620000000c00 */
[----:B------:R-:W-:Y:S01]  /*4330*/  ISETP.NE.U32.AND P4, PT, RZ, UR4, PT ;  /* 0x00000004ff007c0c */ /* 0x000fe2000bf85070 */
[----:B---3--:R-:W-:Y:S01]  /*4340*/  VIADD R0, R0, 0x140 ;  /* 0x0000014000007836 */ /* 0x008fe20000000000 */
[----:B------:R-:W-:Y:S02]  /*4350*/  SHF.L.U32 R26, R30, 0x1f, RZ ;  /* 0x0000001f1e1a7819 */ /* 0x000fe400000006ff */
[----:B------:R-:W-:Y:S02]  /*4360*/  ISETP.NE.AND.EX P4, PT, RZ, UR5, PT, P4 ;  /* 0x00000005ff007c0c */ /* 0x000fe4000bf85340 */
[----:B------:R-:W-:Y:S01]  /*4370*/  PRMT R0, RZ, 0x654, R0 ;  /* 0x00000654ff007816 */ /* 0x000fe20000000000 */
[----:B------:R-:W-:Y:S01]  /*4380*/  @!PT LDS RZ, [RZ] ;  /* 0x00000000fffff984 */ /* 0x000fe20000000800 */
[----:B------:R-:W-:Y:S01]  /*4390*/  @!PT LDS RZ, [RZ] ;  /* 0x00000000fffff984 */ /* 0x000fe20000000800 */
[----:B------:R-:W-:Y:S01]  /*43a0*/  @!PT LDS RZ, [RZ] ;  /* 0x00000000fffff984 */ /* 0x000fe20000000800 */
[----:B------:R-:W-:Y:S01]  /*43b0*/  @!PT LDS RZ, [RZ] ;  /* 0x00000000fffff984 */ /* 0x000fe20000000800 */
[----:B------:R3:W-:Y:S06]  /*43c0*/  MEMBAR.ALL.CTA ;  /* 0x0000000000007992 */ /* 0x0007ec0000008000 */
[----:B---3--:R-:W3:Y:S02]  /*43d0*/  FENCE.VIEW.ASYNC.S ;  /* 0x00000000000073c6 */ /* 0x008ee40000000000 */
[----:B---3--:R3:W-:Y:S01]  /*43e0*/  SYNCS.ARRIVE.TRANS64.RED.A1T0 RZ, [R0+URZ], RZ ;  /* 0x000000ff00ff79a7 */ /* 0x0087e200081004ff */
[----:B-1----:R-:W-:Y:S11]  /*43f0*/  LOP3.LUT P3, RZ, R22, 0x1, RZ, 0xc0, !PT ;  /* 0x0000000116ff7812 */ /* 0x002ff6000786c0ff */
[----:B------:R-:W-:Y:S02]  /*4400*/  @!UPT UIADD3 URZ, UPT, UPT, URZ, URZ, URZ ;  /* 0x000000fffffff290 */ /* 0x000fe4000fffe0ff */
[----:B------:R-:W-:Y:S02]  /*4410*/  @P3 MOV R13, R20 ;  /* 0x00000014000d3202 */ /* 0x000fe40000000f00 */
[----:B------:R-:W-:Y:S01]  /*4420*/  @P3 LOP3.LUT R8, R21, 0xffff, RZ, 0xc0, !PT ;  /* 0x0000ffff15083812 */ /* 0x000fe200078ec0ff */
[----:B---3--:R-:W-:Y:S06]  /*4430*/  @!P0 BRA `(.L_x_83) ;  /* 0x0000000000a48947 */ /* 0x008fec0003800000 */
[----:B------:R-:W-:Y:S01]  /*4440*/  IMAD.HI.U32 R31, R24, R7, RZ ;  /* 0x00000007181f7227 */ /* 0x000fe200078e00ff */
[----:B------:R-:W-:Y:S02]  /*4450*/  ISETP.NE.AND P0, PT, R6, 0x1, PT ;  /* 0x000000010600780c */ /* 0x000fe40003f05270 */
[----:B------:R-:W-:Y:S01]  /*4460*/  ISETP.NE.AND P2, PT, R72, 0x1, PT ;  /* 0x000000014800780c */ /* 0x000fe20003f45270 */
[----:B----4-:R-:W-:Y:S01]  /*4470*/  IMAD.HI.U32 R34, R19, R16, RZ ;  /* 0x0000001013227227 */ /* 0x010fe200078e00ff */
[----:B------:R-:W-:Y:S02]  /*4480*/  SHF.R.U32.HI R31, RZ, R18, R31 ;  /* 0x00000012ff1f7219 */ /* 0x000fe4000001161f */
[----:B------:R-:W-:Y:S01]  /*4490*/  ISETP.NE.AND P5, PT, R2, 0x1, PT ;  /* 0x000000010200780c */ /* 0x000fe20003fa5270 */
[----:B------:R-:W-:Y:S01]  /*44a0*/  IMAD.HI.U32 R36, R13, R16, RZ ;  /* 0x000000100d247227 */ /* 0x000fe200078e00ff */
[----:B------:R-:W-:Y:S02]  /*44b0*/  SHF.R.U32.HI R34, RZ, R17, R34 ;  /* 0x00000011ff227219 */ /* 0x000fe40000011622 */
[----:B------:R-:W-:Y:S01]  /*44c0*/  SEL R3, R24, R31, !P0 ;  /* 0x0000001f18037207 */ /* 0x000fe20004000000 */
[C---:B------:R-:W-:Y:S01]  /*44d0*/  IMAD.HI.U32 R31, R8.reuse, R7, RZ ;  /* 0x00000007081f7227 */ /* 0x040fe200078e00ff */
[----:B------:R-:W-:Y:S02]  /*44e0*/  SEL R11, R19, R34, !P5 ;  /* 0x00000022130b7207 */ /* 0x000fe40006800000 */
[----:B------:R-:W-:Y:S01]  /*44f0*/  SHF.R.U32.HI R36, RZ, R17, R36 ;  /* 0x00000011ff247219 */ /* 0x000fe20000011624 */
[----:B------:R-:W-:Y:S01]  /*4500*/  IMAD.HI.U32 R38, R3, R4, RZ ;  /* 0x0000000403267227 */ /* 0x000fe200078e00ff */
[----:B------:R-:W-:Y:S03]  /*4510*/  SHF.R.U32.HI R31, RZ, R18, R31 ;  /* 0x00000012ff1f7219 */ /* 0x000fe6000001161f */
[----:B------:R-:W-:Y:S01]  /*4520*/  IMAD.HI.U32 R34, R11, R4, RZ ;  /* 0x000000040b227227 */ /* 0x000fe200078e00ff */
[----:B------:R-:W-:Y:S02]  /*4530*/  @P2 SHF.R.U32.HI R3, RZ, R5, R38 ;  /* 0x00000005ff032219 */ /* 0x000fe40000011626 */
[----:B------:R-:W-:Y:S02]  /*4540*/  SEL R9, R8, R31, !P0 ;  /* 0x0000001f08097207 */ /* 0x000fe40004000000 */
[----:B------:R-:W-:Y:S01]  /*4550*/  @P2 SHF.R.U32.HI R11, RZ, R5, R34 ;  /* 0x00000005ff0b2219 */ /* 0x000fe20000011622 */
[C---:B------:R-:W-:Y:S01]  /*4560*/  IMAD R10, R72.reuse, R3, RZ ;  /* 0x00000003480a7224 */ /* 0x040fe200078e02ff */
[----:B------:R-:W-:Y:S01]  /*4570*/  SEL R3, R13, R36, !P5 ;  /* 0x000000240d037207 */ /* 0x000fe20006800000 */
[C---:B------:R-:W-:Y:S03]  /*4580*/  IMAD.HI.U32 R14, R9.reuse, R4, RZ ;  /* 0x00000004090e7227 */ /* 0x040fe600078e00ff */
[----:B------:R-:W-:Y:S01]  /*4590*/  ISETP.GE.AND P0, PT, R9, R10, PT ;  /* 0x0000000a0900720c */ /* 0x000fe20003f06270 */
[C---:B------:R-:W-:Y:S01]  /*45a0*/  IMAD R12, R72.reuse, R11, RZ ;  /* 0x0000000b480c7224 */ /* 0x040fe200078e02ff */
[-C--:B------:R-:W-:Y:S04]  /*45b0*/  SHF.R.U32.HI R14, RZ, R5.reuse, R14 ;  /* 0x00000005ff0e7219 */ /* 0x080fe8000001160e */
[----:B------:R-:W-:Y:S02]  /*45c0*/  ISETP.GE.OR P0, PT, R3, R12, P0 ;  /* 0x0000000c0300720c */ /* 0x000fe40000706670 */
[----:B------:R-:W-:Y:S05]  /*45d0*/  SEL R15, R9, R14, !P2 ;  /* 0x0000000e090f7207 */ /* 0x000fea0005000000 */
[----:B------:R-:W-:Y:S04]  /*45e0*/  IMAD.MOV R14, RZ, RZ, -R15 ;  /* 0x000000ffff0e7224 */ /* 0x000fe800078e0a0f */
[----:B------:R-:W-:Y:S02]  /*45f0*/  IMAD R14, R72, R14, R9 ;  /* 0x0000000e480e7224 */ /* 0x000fe400078e0209 */
[C---:B------:R-:W-:Y:S05]  /*4600*/  @!P0 IMAD.HI.U32 R10, R3.reuse, R4, RZ ;  /* 0x00000004030a8227 */ /* 0x040fea00078e00ff */
[----:B------:R-:W-:Y:S04]  /*4610*/  @!P0 SHF.R.U32.HI R10, RZ, R5, R10 ;  /* 0x00000005ff0a8219 */ /* 0x000fe8000001160a */
[----:B------:R-:W-:Y:S01]  /*4620*/  @!P0 SEL R0, R3, R10, !P2 ;  /* 0x0000000a03008207 */ /* 0x000fe20005000000 */
[----:B------:R-:W-:Y:S03]  /*4630*/  IMAD.MOV R10, RZ, RZ, -R3 ;  /* 0x000000ffff0a7224 */ /* 0x000fe600078e0a03 */
[----:B------:R-:W-:Y:S01]  /*4640*/  @!P0 IADD3 R15, PT, PT, R15, -R0, RZ ;  /* 0x800000000f0f8210 */ /* 0x000fe20007ffe0ff */
[----:B------:R-:W-:Y:S01]  /*4650*/  @!P0 IMAD R0, R11, R14, R0 ;  /* 0x0000000e0b008224 */ /* 0x000fe200078e0200 */
[----:B------:R-:W-:Y:S01]  /*4660*/  IADD3 R11, PT, PT, -R9, RZ, RZ ;  /* 0x000000ff090b7210 */ /* 0x000fe20007ffe1ff */
[----:B------:R-:W-:Y:S02]  /*4670*/  IMAD R13, R2, R10, R13 ;  /* 0x0000000a020d7224 */ /* 0x000fe400078e020d */
[----:B------:R-:W-:Y:S02]  /*4680*/  @!P0 IMAD R9, R15, R72, R3 ;  /* 0x000000480f098224 */ /* 0x000fe400078e0203 */
[----:B------:R-:W-:Y:S02]  /*4690*/  @!P0 IMAD.MOV.U32 R3, RZ, RZ, R0 ;  /* 0x000000ffff038224 */ /* 0x000fe400078e0000 */
[----:B------:R-:W-:Y:S02]  /*46a0*/  IMAD R8, R6, R11, R8 ;  /* 0x0000000b06087224 */ /* 0x000fe400078e0208 */
[----:B------:R-:W-:Y:S02]  /*46b0*/  IMAD R13, R3, R2, R13 ;  /* 0x00000002030d7224 */ /* 0x000fe400078e020d */
[----:B------:R-:W-:Y:S02]  /*46c0*/  IMAD R8, R9, R6, R8 ;  /* 0x0000000609087224 */ /* 0x000fe400078e0208 */
.L_x_83:
[----:B------:R-:W-:Y:S05]  /*46d0*/  BRA.U UP1, `(.L_x_84) ;  /* 0x0000000101107547 */ /* 0x000fea000b800000 */
[----:B------:R-:W-:Y:S04]  /*46e0*/  MOV R0, UR13 ;  /* 0x0000000d00007c02 */ /* 0x000fe80008000f00 */
[----:B------:R-:W-:Y:S04]  /*46f0*/  SHF.L.U32 R3, R0, 0x1f, RZ ;  /* 0x0000001f00037819 */ /* 0x000fe800000006ff */
[----:B------:R-:W1:Y:S02]  /*4700*/  SYNCS.PHASECHK.TRANS64.TRYWAIT P0, [UR6+0x128], R3 ;  /* 0x00012803ff0075a7 */ /* 0x000e640008001106 */
[----:B-1----:R-:W-:Y:S05]  /*4710*/  @!P0 BRA `(.L_x_85) ;  /* 0x0000003400788947 */ /* 0x002fea0003800000 */
.L_x_84:
[----:B------:R-:W-:Y:S05]  /*4720*/  BRA.U !UP3, `(.L_x_86) ;  /* 0x000000010b347547 */ /* 0x000fea000b800000 */
[----:B------:R-:W-:Y:S01]  /*4730*/  UPLOP3.LUT UP0, UPT, UPT, UPT, UP2, 0x80, 0x8 ;  /* 0x000000000008789c */ /* 0x000fe20003f0f020 */
[----:B-1----:R-:W-:Y:S02]  /*4740*/  HFMA2 R0, -RZ, RZ, 0, 5.9604644775390625e-08 ;  /* 0x00000001ff007431 */ /* 0x002fe400000001ff */
[----:B------:R-:W-:Y:S03]  /*4750*/  IMAD.MOV.U32 R164, RZ, RZ, 0x1 ;  /* 0x00000001ffa47424 */ /* 0x000fe600078e00ff */
[----:B------:R-:W-:Y:S05]  /*4760*/  PLOP3.LUT P0, PT, PT, PT, UP0, 0x80, 0x8 ;  /* 0x000000000008781c */ /* 0x000fea0003f0f008 */
[----:B------:R-:W1:Y:S01]  /*4770*/  @UP0 LDCU.64 UR8, c[0x0][0x888] ;  /* 0x00011100ff0807ac */ /* 0x000e620008000a00 */
[----:B------:R-:W-:Y:S07]  /*4780*/  @UP0 UIMAD UR7, UR36, UR4, URZ ;  /* 0x00000004240702a4 */ /* 0x000fee000f8e02ff */
[----:B------:R-:W-:Y:S01]  /*4790*/  @!P0 PRMT R164, R0, 0x7610, R164 ;  /* 0x0000761000a48816 */ /* 0x000fe200000000a4 */
[----:B-1----:R-:W-:Y:S03]  /*47a0*/  @UP0 UIMAD.WIDE UR8, UR7, 0x4, UR8 ;  /* 0x00000004070808a5 */ /* 0x002fe6000f8e0208 */
[----:B------:R-:W1:Y:S03]  /*47b0*/  @!UP0 LDCU UR7, c[0x0][0x880] ;  /* 0x00011000ff0787ac */ /* 0x000e660008000800 */
[----:B------:R-:W-:Y:S01]  /*47c0*/  IMAD.U32 R10, RZ, RZ, UR8 ;  /* 0x00000008ff0a7e24 */ /* 0x000fe2000f8e00ff */
[----:B------:R-:W-:Y:S05]  /*47d0*/  MOV R11, UR9 ;  /* 0x00000009000b7c02 */ /* 0x000fea0008000f00 */
[----:B-----5:R3:W5:Y:S02]  /*47e0*/  @P0 LDG.E R81, desc[UR40][R10.64] ;  /* 0x000000280a510981 */ /* 0x020764000c1e1900 */
[----:B-1-3--:R-:W-:Y:S07]  /*47f0*/  @!P0 IMAD.U32 R81, RZ, RZ, UR7 ;  /* 0x00000007ff518e24 */ /* 0x00afee000f8e00ff */
.L_x_86:
[----:B-----5:R-:W-:Y:S01]  /*4800*/  @!P4 FSETP.EQ.AND P5, PT, R81, RZ, PT ;  /* 0x000000ff5100c20b */ /* 0x020fe20003fa2000 */
[----:B------:R-:W-:Y:S01]  /*4810*/  @!UPT UIADD3 URZ, UPT, UPT, URZ, URZ, URZ ;  /* 0x000000fffffff290 */ /* 0x000fe2000fffe0ff */
[----:B------:R-:W-:Y:S11]  /*4820*/  @!P4 BRA `(.L_x_87) ;  /* 0x000000000014c947 */ /* 0x000ff60003800000 */
[----:B------:R-:W-:Y:S02]  /*4830*/  LOP3.LUT P0, RZ, R164, 0xff, RZ, 0xc0, !PT ;  /* 0x000000ffa4ff7812 */ /* 0x000fe4000780c0ff */
[----:B------:R-:W-:Y:S04]  /*4840*/  PLOP3.LUT P5, PT, PT, PT, UP0, 0x80, 0x8 ;  /* 0x000000000008781c */ /* 0x000fe80003faf008 */
[----:B------:R-:W-:Y:S07]  /*4850*/  PLOP3.LUT P5, PT, P5, PT, PT, 0x8, 0x80 ;  /* 0x000000000080781c */ /* 0x000fee0002fae170 */
[----:B------:R-:W-:Y:S11]  /*4860*/  @P0 FSETP.EQ.AND P5, PT, R81, RZ, PT ;  /* 0x000000ff5100020b */ /* 0x000ff60003fa2000 */
[----:B------:R-:W-:Y:S02]  /*4870*/  @!UPT UIADD3 URZ, UPT, UPT, URZ, URZ, URZ ;  /* 0x000000fffffff290 */ /* 0x000fe4000fffe0ff */
.L_x_87:
[----:B------:R-:W3:Y:S01]  /*4880*/  SYNCS.PHASECHK.TRANS64.TRYWAIT P4, [UR6+0x118], R26 ;  /* 0x0001181aff0075a7 */ /* 0x000ee20008081106 */
[----:B------:R-:W-:Y:S01]  /*4890*/  @P3 SHF.R.U32.HI R27, RZ, 0x10, R21 ;  /* 0x00000010ff1b3819 */ /* 0x000fe20000011615 */
[----:B------:R-:W-:Y:S01]  /*48a0*/  VIADD R29, R29, 0x1 ;  /* 0x000000011d1d7836 */ /* 0x000fe20000000000 */
[----:B------:R-:W5:Y:S08]  /*48b0*/  LDC.64 R14, c[0x0][0xb10] ;  /* 0x0002c400ff0e7b82 */ /* 0x000f700000000a00 */
[----:B------:R-:W2:Y:S08]  /*48c0*/  LDC.64 R10, c[0x0][0xb18] ;  /* 0x0002c600ff0a7b82 */ /* 0x000eb00000000a00 */
[----:B-1----:R-:W1:Y:S08]  /*48d0*/  @!P1 LDC R0, c[0x0][0xb20] ;  /* 0x0002c800ff009b82 */ /* 0x002e700000000800 */
[----:B------:R-:W4:Y:S01]  /*48e0*/  @!P1 LDC R3, c[0x0][0xb0c] ;  /* 0x0002c300ff039b82 */ /* 0x000f220000000800 */
[----:B-----5:R-:W-:Y:S05]  /*48f0*/  @!P1 IMAD.HI.U32 R14, R13, R14, RZ ;  /* 0x0000000e0d0e9227 */ /* 0x020fea00078e00ff */
[----:B------:R-:W-:Y:S01]  /*4900*/  @!P1 SHF.R.U32.HI R14, RZ, R15, R14 ;  /* 0x0000000fff0e9219 */ /* 0x000fe2000001160e */
[----:B--2---:R-:W-:Y:S01]  /*4910*/  @!P1 IMAD.HI.U32 R11, R8, R11, RZ ;  /* 0x0000000b080b9227 */ /* 0x004fe200078e00ff */
[----:B------:R-:W-:Y:S04]  /*4920*/  @!P1 ISETP.NE.AND P0, PT, R10, 0x1, PT ;  /* 0x000000010a00980c */ /* 0x000fe80003f05270 */
[----:B-1----:R-:W-:Y:S02]  /*4930*/  @!P1 SHF.R.U32.HI R9, RZ, R0, R11 ;  /* 0x00000000ff099219 */ /* 0x002fe4000001160b */
[----:B----4-:R-:W-:Y:S02]  /*4940*/  @!P1 ISETP.NE.AND P2, PT, R3, 0x1, PT ;  /* 0x000000010300980c */ /* 0x010fe40003f45270 */
[----:B------:R-:W-:Y:S02]  /*4950*/  @!P1 SEL R9, R8, R9, !P0 ;  /* 0x0000000908099207 */ /* 0x000fe40004000000 */
[----:B------:R-:W-:Y:S02]  /*4960*/  ELECT P0, URZ, PT ;  /* 0x0000000000ff782f */ /* 0x000fe40003800000 */
[----:B------:R-:W-:Y:S05]  /*4970*/  @!P1 SEL R14, R13, R14, !P2 ;  /* 0x0000000e0d0e9207 */ /* 0x000fea0005000000 */
[----:B------:R-:W-:Y:S02]  /*4980*/  @!P1 IMAD.IADD R0, R9, 0x1, -R14 ;  /* 0x0000000109009824 */ /* 0x000fe400078e0a0e */
[----:B------:R-:W-:Y:S02]  /*4990*/  @!P1 IMAD.IADD R9, R14, 0x1, -R9 ;  /* 0x000000010e099824 */ /* 0x000fe400078e0a09 */
[----:B------:R-:W-:Y:S02]  /*49a0*/  @!P1 IMAD R13, R0, R3, R13 ;  /* 0x00000003000d9224 */ /* 0x000fe400078e020d */
[----:B------:R-:W-:Y:S01]  /*49b0*/  @!P1 IMAD R8, R9, R10, R8 ;  /* 0x0000000a09089224 */ /* 0x000fe200078e0208 */
[----:B---3--:R-:W-:Y:S06]  /*49c0*/  @!P4 BRA `(.L_x_88) ;  /* 0x0000003000e4c947 */ /* 0x008fec0003800000 */
.L_x_165:
[----:B------:R-:W-:Y:S01]  /*49d0*/  PLOP3.LUT P5, PT, P5, P0, PT, 0xf2, 0x2f ;  /* 0x00000000002f781c */ /* 0x000fe20002fa1e72 */
[----:B------:R-:W-:Y:S01]  /*49e0*/  UMOV UR14, 0x0 ;  /* 0x00000000000e7882 */ /* 0x000fe20000000000 */
[----:B------:R-:W-:Y:S01]  /*49f0*/  LOP3.LUT R30, R30, 0x1, RZ, 0x3c, !PT ;  /* 0x000000011e1e7812 */ /* 0x000fe200078e3cff */
[----:B------:R-:W-:Y:S01]  /*4a00*/  UMOV UR15, 0x10000000 ;  /* 0x10000000000f7882 */ /* 0x000fe20000000000 */
[----:B------:R-:W-:Y:S01]  /*4a10*/  UMOV UR12, UR36 ;  /* 0x00000024000c7c82 */ /* 0x000fe20008000000 */
[----:B------:R-:W-:Y:S08]  /*4a20*/  @P3 R2UR UR36, R27 ;  /* 0x000000001b2432ca */ /* 0x000ff000000e0000 */
[----:B-1----:R-:W-:Y:S01]  /*4a30*/  @!P5 IADD3 R3, P0, PT, R32, 0x580, RZ ;  /* 0x000005802003d810 */ /* 0x002fe20007f1e0ff */
[----:B------:R-:W-:Y:S01]  /*4a40*/  @!P5 IMAD.SHL.U32 R155, R155, 0x40, RZ ;  /* 0x000000409b9bd824 */ /* 0x000fe200078e00ff */
[----:B------:R-:W-:Y:S01]  /*4a50*/  VOTEU.ALL UP1, P5 ;  /* 0x0000000000ff7886 */ /* 0x000fe20002820000 */
[----:B------:R-:W-:Y:S01]  /*4a60*/  @!P5 IMAD.SHL.U32 R165, R165, 0x80, RZ ;  /* 0x00000080a5a5d824 */ /* 0x000fe200078e00ff */
[----:B------:R-:W-:Y:S01]  /*4a70*/  @!P5 R2UR UR8, R3 ;  /* 0x000000000308d2ca */ /* 0x000fe200000e0000 */
[----:B------:R-:W-:Y:S01]  /*4a80*/  @!P5 IMAD.X R0, RZ, RZ, R33, P0 ;  /* 0x000000ffff00d224 */ /* 0x000fe200000e0621 */
[----:B------:R-:W-:Y:S01]  /*4a90*/  @!P5 R2UR UR10, R155 ;  /* 0x000000009b0ad2ca */ /* 0x000fe200000e0000 */
[----:B------:R-:W-:Y:S01]  /*4aa0*/  @!UP1 UIADD3 UR9, UPT, UPT, UR6, 0x110, URZ ;  /* 0x0000011006099890 */ /* 0x000fe2000fffe0ff */
[----:B------:R-:W-:Y:S01]  /*4ab0*/  @!P5 R2UR UR11, R165 ;  /* 0x00000000a50bd2ca */ /* 0x000fe200000e0000 */
[----:B------:R-:W-:Y:S01]  /*4ac0*/  IMAD.IADD R155, R8, 0x1, R143 ;  /* 0x00000001089b7824 */ /* 0x000fe200078e028f */
[----:B------:R-:W-:Y:S01]  /*4ad0*/  @!P5 R2UR UR7, R0 ;  /* 0x000000000007d2ca */ /* 0x000fe200000e0000 */
[----:B------:R-:W-:Y:S01]  /*4ae0*/  IMAD.IADD R165, R13, 0x1, R154 ;  /* 0x000000010da57824 */ /* 0x000fe200078e029a */
[C---:B------:R-:W-:Y:S04]  /*4af0*/  ISETP.NE.AND P0, PT, R29.reuse, 0x2, PT ;  /* 0x000000021d00780c */ /* 0x040fe80003f05270 */
[----:B------:R-:W-:Y:S01]  /*4b00*/  SEL R3, RZ, 0x1, P0 ;  /* 0x00000001ff037807 */ /* 0x000fe20000000000 */
[----:B------:R-:W-:Y:S01]  /*4b10*/  IMAD.U32 R10, RZ, RZ, UR8 ;  /* 0x00000008ff0a7e24 */ /* 0x000fe2000f8e00ff */
[----:B------:R-:W-:Y:S01]  /*4b20*/  @!UP1 UIADD3 UR8, UPT, UPT, UR6, 0x200, URZ ;  /* 0x0000020006089890 */ /* 0x000fe2000fffe0ff */
[----:B------:R-:W-:Y:S01]  /*4b30*/  SEL R29, R29, RZ, P0 ;  /* 0x000000ff1d1d7207 */ /* 0x000fe20000000000 */
[----:B------:R-:W-:Y:S01]  /*4b40*/  VOTEU.ALL UP1, P5 ;  /* 0x0000000000ff7886 */ /* 0x000fe20002820000 */
[----:B------:R-:W-:Y:S02]  /*4b50*/  LOP3.LUT R28, R28, R3, RZ, 0x3c, !PT ;  /* 0x000000031c1c7212 */ /* 0x000fe400078e3cff */
[----:B------:R-:W-:Y:S01]  /*4b60*/  IMAD.U32 R11, RZ, RZ, UR7 ;  /* 0x00000007ff0b7e24 */ /* 0x000fe2000f8e00ff */
[----:B------:R-:W-:Y:S04]  /*4b70*/  @!P5 R2UR UR16, R10 ;  /* 0x000000000a10d2ca */ /* 0x000fe800000e0000 */
[----:B------:R-:W-:Y:S11]  /*4b80*/  @!P5 R2UR UR17, R11 ;  /* 0x000000000b11d2ca */ /* 0x000ff600000e0000 */
[----:B------:R-:W-:Y:S02]  /*4b90*/  @!UPT UIADD3 URZ, UPT, UPT, URZ, URZ, URZ ;  /* 0x000000fffffff290 */ /* 0x000fe4000fffe0ff */
[----:B------:R3:W-:Y:S01]  /*4ba0*/  @!UP1 UTMALDG.3D [UR8], [UR16], desc[UR14] ;  /* 0x00000e08100095b4 */ /* 0x0007e20008011000 */
[----:B------:R3:W-:Y:S01]  /*4bb0*/  @!P5 SYNCS.ARRIVE.TRANS64.RED.A0TR RZ, [UR6+0x110], R25 ;  /* 0x00011019ffffd9a7 */ /* 0x0007e20008300406 */
[----:B------:R-:W-:Y:S01]  /*4bc0*/  UPLOP3.LUT UP1, UPT, UPT, UPT, UPT, 0x80, 0x8 ;  /* 0x000000000008789c */ /* 0x000fe20003f2f070 */
[----:B------:R-:W-:Y:S01]  /*4bd0*/  SYNCS.ARRIVE.TRANS64.RED.A1T0 RZ, [UR37], RZ ;  /* 0x000000ffffff79a7 */ /* 0x000fe20008100425 */
[----:B------:R-:W-:Y:S09]  /*4be0*/  @P3 BRA `(.L_x_89) ;  /* 0xfffffff400b43947 */ /* 0x000ff2000383ffff */
[----:B------:R-:W-:Y:S07]  /*4bf0*/  MOV R0, UR6 ;  /* 0x0000000600007c02 */ /* 0x000fee0008000f00 */
.L_x_90:
[----:B-1----:R-:W-:-:S04]  /*4c00*/  SHF.L.U32 R3, R30, 0x1f, RZ ;  /* 0x0000001f1e037819 */ /* 0x002fc800000006ff */
[----:B------:R1:W2:Y:S03]  /*4c10*/  SYNCS.PHASECHK.TRANS64.TRYWAIT P0, [R0+URZ+0x118], R3 ;  /* 0x00011803000075a7 */ /* 0x0002a600080011ff */
[----:B--2---:R-:W-:Y:S05]  /*4c20*/  @!P0 NANOSLEEP.SYNCS 0x989680 ;  /* 0x009896800000895d */ /* 0x004fea0003900000 */
[----:B------:R-:W2:Y:S02]  /*4c30*/  @!P0 SYNCS.PHASECHK.TRANS64 P0, [R0+URZ+0x118], R3 ;  /* 0x00011803000085a7 */ /* 0x000ea400080010ff */
[----:B--23--:R-:W-:Y:S05]  /*4c40*/  @P0 EXIT ;  /* 0x000000000000094d */ /* 0x00cfea0003800000 */
[----:B------:R-:W-:Y:S05]  /*4c50*/  BRA `(.L_x_90) ;  /* 0xfffffffc00e87947 */ /* 0x000fea000383ffff */
.L_x_81:
[----:B------:R-:W-:-:S06]  /*4c60*/  UISETP.GE.AND UP1, UPT, UR8, 0x4, UPT ;  /* 0x000000040800788c */ /* 0x000fcc000bf26270 */
[----:B------:R-:W-:-:S13]  /*4c70*/  PLOP3.LUT P0, PT, PT, PT, UP1, 0x80, 0x8 ;  /* 0x000000000008781c */ /* 0x000fda0003f0f018 */
[----:B------:R-:W-:Y:S05]  /*4c80*/  @!P0 EXIT ;  /* 0x000000000000894d */ /* 0x000fea0003800000 */
[----:B------:R-:W-:Y:S01]  /*4c90*/  BAR.SYNC.DEFER_BLOCKING 0x6, 0xa0 ;  /* 0x0182800000007b1d */ /* 0x000fe20000010000 */
[C---:B------:R-:W-:Y:S02]  /*4ca0*/  IMAD.SHL.U32 R3, R166.reuse, 0x40, RZ ;  /* 0x00000040a6037824 */ /* 0x040fe400078e00ff */
[----:B------:R-:W-:Y:S02]  /*4cb0*/  HFMA2 R76, -RZ, RZ, 0, 0 ;  /* 0x00000000ff4c7431 */ /* 0x000fe400000001ff */
[C---:B------:R-:W-:Y:S01]  /*4cc0*/  IMAD.SHL.U32 R168, R166.reuse, 0x8, RZ ;  /* 0x00000008a6a87824 */ /* 0x040fe200078e00ff */
[----:B------:R-:W-:Y:S01]  /*4cd0*/  CS2R R174, SRZ ;  /* 0x0000000000ae7805 */ /* 0x000fe2000001ff00 */
[----:B------:R-:W-:Y:S01]  /*4ce0*/  IMAD.U32 R79, R166, 0x10000, RZ ;  /* 0x00010000a64f7824 */ /* 0x000fe200078e00ff */
[----:B------:R-:W-:Y:S01]  /*4cf0*/  UMOV UR43, 0x400 ;  /* 0x00000400002b7882 */ /* 0x000fe20000000000 */
[----:B------:R-:W-:Y:S01]  /*4d00*/  LOP3.LUT R5, R3, 0x180, RZ, 0xc0, !PT ;  /* 0x0000018003057812 */ /* 0x000fe200078ec0ff */
[----:B------:R-:W-:Y:S01]  /*4d10*/  ULEA UR43, UR37, UR43, 0x18 ;  /* 0x0000002b252b7291 */ /* 0x000fe2000f8ec0ff */
[----:B------:R-:W1:Y:S01]  /*4d20*/  LDC R167, c[0x0][0x370] ;  /* 0x0000dc00ffa77b82 */ /* 0x000e620000000800 */
[----:B------:R-:W-:Y:S01]  /*4d30*/  LOP3.LUT R79, R79, 0x600000, RZ, 0xc0, !PT ;  /* 0x006000004f4f7812 */ /* 0x000fe200078ec0ff */
[----:B------:R-:W-:Y:S01]  /*4d40*/  IMAD.MOV.U32 R181, RZ, RZ, RZ ;  /* 0x000000ffffb57224 */ /* 0x000fe200078e00ff */
[----:B------:R-:W-:Y:S01]  /*4d50*/  LOP3.LUT R168, R5, 0x30, R168, 0xf8, !PT ;  /* 0x0000003005a87812 */ /* 0x000fe200078ef8a8 */
[----:B------:R-:W-:Y:S01]  /*4d60*/  UIADD3 UR4, UPT, UPT, UR43, 0x2200, URZ ;  /* 0x000022002b047890 */ /* 0x000fe2000fffe0ff */
[----:B------:R-:W-:Y:S01]  /*4d70*/  IMAD.MOV.U32 R173, RZ, RZ, RZ ;  /* 0x000000ffffad7224 */ /* 0x000fe200078e00ff */
[----:B------:R-:W2:Y:S01]  /*4d80*/  LDCU.64 UR46, c[0x0][0x348] ;  /* 0x00006900ff2e77ac */ /* 0x000ea20008000a00 */
[----:B------:R-:W-:Y:S01]  /*4d90*/  LOP3.LUT R168, R168, 0x1e40, R3, 0xf8, !PT ;  /* 0x00001e40a8a87812 */ /* 0x000fe200078ef803 */
[----:B------:R-:W4:Y:S01]  /*4da0*/  LDC R74, c[0x0][0xb0c] ;  /* 0x0002c300ff4a7b82 */ /* 0x000f220000000800 */
[----:B------:R-:W-:Y:S01]  /*4db0*/  IMAD.SHL.U32 R3, R166, 0x10, RZ ;  /* 0x00000010a6037824 */ /* 0x000fe200078e00ff */
[----:B------:R-:W-:Y:S01]  /*4dc0*/  MOV R179, UR4 ;  /* 0x0000000400b37c02 */ /* 0x000fe20008000f00 */
[----:B------:R-:W1:Y:S03]  /*4dd0*/  LDCU.64 UR38, c[0x0][0x888] ;  /* 0x00011100ff2677ac */ /* 0x000e660008000a00 */
[C---:B------:R-:W-:Y:S01]  /*4de0*/  LOP3.LUT R5, R3.reuse, 0x20, RZ, 0xc0, !PT ;  /* 0x0000002003057812 */ /* 0x040fe200078ec0ff */
[----:B------:R-:W3:Y:S01]  /*4df0*/  LDS R0, [UR43+0x1e0] ;  /* 0x0001e02bff007984 */ /* 0x000ee20008000800 */
[----:B------:R-:W1:Y:S01]  /*4e00*/  LDC R170, c[0x0][0xb20] ;  /* 0x0002c800ffaa7b82 */ /* 0x000e620000000800 */
[----:B------:R-:W-:Y:S01]  /*4e10*/  LOP3.LUT R3, R3, 0x40, RZ, 0xc0, !PT ;  /* 0x0000004003037812 */ /* 0x000fe200078ec0ff */
[----:B------:R-:W-:-:S06]  /*4e20*/  UIADD3 UR42, UPT, UPT, UR43, 0x200, URZ ;  /* 0x000002002b2a7890 */ /* 0x000fcc000fffe0ff */
[----:B------:R-:W1:Y:S08]  /*4e30*/  LDC R73, c[0x0][0xb30] ;  /* 0x0002cc00ff497b82 */ /* 0x000e700000000800 */
[----:B------:R-:W1:Y:S08]  /*4e40*/  LDC.64 R152, c[0x0][0xb10] ;  /* 0x0002c400ff987b82 */ /* 0x000e700000000a00 */
[----:B------:R-:W1:Y:S08]  /*4e50*/  LDC.64 R70, c[0x0][0xb18] ;  /* 0x0002c600ff467b82 */ /* 0x000e700000000a00 */
[----:B------:R-:W1:Y:S01]  /*4e60*/  LDC.64 R148, c[0x0][0x888] ;  /* 0x00022200ff947b82 */ /* 0x000e620000000a00 */
[----:B---3--:R-:W-:-:S07]  /*4e70*/  IMAD.IADD R79, R0, 0x1, R79 ;  /* 0x00000001004f7824 */ /* 0x008fce00078e024f */
[----:B------:R-:W3:Y:S01]  /*4e80*/  LDC.64 R68, c[0x0][0xb28] ;  /* 0x0002ca00ff447b82 */ /* 0x000ee20000000a00 */
[----:B------:R-:W-:-:S05]  /*4e90*/  VIADD R0, R168, UR43 ;  /* 0x0000002ba8007c36 */ /* 0x000fca0008000000 */
[--C-:B------:R-:W-:Y:S02]  /*4ea0*/  IADD3 R178, PT, PT, -R5, 0x200, R0.reuse ;  /* 0x0000020005b27810 */ /* 0x100fe40007ffe100 */
[----:B------:R-:W1:Y:S01]  /*4eb0*/  LDC.64 R150, c[0x0][0x890] ;  /* 0x00022400ff967b82 */ /* 0x000e620000000a00 */
[----:B------:R-:W-:Y:S02]  /*4ec0*/  IADD3 R177, PT, PT, -R3, 0x200, R0 ;  /* 0x0000020003b17810 */ /* 0x000fe40007ffe100 */
[----:B------:R-:W-:-:S05]  /*4ed0*/  IMAD.IADD R176, R178, 0x1, -R3 ;  /* 0x00000001b2b07824 */ /* 0x000fca00078e0a03 */
[----:B------:R-:W1:Y:S08]  /*4ee0*/  LDC.64 R146, c[0x0][0x8b0] ;  /* 0x00022c00ff927b82 */ /* 0x000e700000000a00 */
[----:B------:R-:W1:Y:S08]  /*4ef0*/  LDC.64 R144, c[0x0][0x8a8] ;  /* 0x00022a00ff907b82 */ /* 0x000e700000000a00 */
[----:B--2-4-:R-:W1:Y:S02]  /*4f00*/  LDC R172, c[0x0][0x374] ;  /* 0x0000dd00ffac7b82 */ /* 0x014e640000000800 */
.L_x_108:
[C---:B------:R-:W-:Y:S02]  /*4f10*/  LEA R0, R181.reuse, UR43, 0x3 ;  /* 0x0000002bb5007c11 */ /* 0x040fe4000f8e18ff */
[----:B------:R-:W-:Y:S02]  /*4f20*/  SHF.L.U32 R3, R174, 0x1f, RZ ;  /* 0x0000001fae037819 */ /* 0x000fe400000006ff */
[----:B------:R-:W-:Y:S02]  /*4f30*/  LEA R16, R181, UR43, 0x4 ;  /* 0x0000002bb5107c11 */ /* 0x000fe4000f8e20ff */
[----:B--2---:R-:W2:Y:S02]  /*4f40*/  SYNCS.PHASECHK.TRANS64.TRYWAIT P0, [R0+URZ+0x130], R3 ;  /* 0x00013003000075a7 */ /* 0x004ea400080011ff */
[----:B-12---:R-:W-:Y:S05]  /*4f50*/  @!P0 BRA `(.L_x_91) ;  /* 0x0000002c00988947 */ /* 0x006fea0003800000 */
.L_x_166:
[----:B------:R-:W4:Y:S01]  /*4f60*/  LDC.64 R12, c[0x0][0xb10] ;  /* 0x0002c400ff0c7b82 */ /* 0x000f220000000a00 */
[----:B------:R-:W3:Y:S01]  /*4f70*/  LDS.128 R16, [R16+0x1c0] ;  /* 0x0001c00010107984 */ /* 0x000ee20000000c00 */
[----:B-1----:R-:W-:Y:S01]  /*4f80*/  ISETP.NE.AND P1, PT, R73, 0x1, PT ;  /* 0x000000014900780c */ /* 0x002fe20003f25270 */
[----:B--2---:R-:W-:Y:S01]  /*4f90*/  VIADD R0, R0, 0x140 ;  /* 0x0000014000007836 */ /* 0x004fe20000000000 */
[----:B------:R-:W-:Y:S04]  /*4fa0*/  ISETP.GE.AND P0, PT, R72, 0x1, PT ;  /* 0x000000014800780c */ /* 0x000fe80003f06270 */
[----:B------:R-:W1:Y:S01]  /*4fb0*/  LDC.64 R10, c[0x0][0xb18] ;  /* 0x0002c600ff0a7b82 */ /* 0x000e620000000a00 */
[----:B------:R-:W-:Y:S01]  /*4fc0*/  PRMT R0, RZ, 0x654, R0 ;  /* 0x00000654ff007816 */ /* 0x000fe20000000000 */
[----:B------:R-:W-:Y:S01]  /*4fd0*/  @!PT LDS RZ, [RZ] ;  /* 0x00000000fffff984 */ /* 0x000fe20000000800 */
[----:B------:R-:W-:Y:S01]  /*4fe0*/  @!PT LDS RZ, [RZ] ;  /* 0x00000000fffff984 */ /* 0x000fe20000000800 */
[----:B------:R-:W-:Y:S01]  /*4ff0*/  @!PT LDS RZ, [RZ] ;  /* 0x00000000fffff984 */ /* 0x000fe20000000800 */
[----:B------:R-:W-:Y:S01]  /*5000*/  @!PT LDS RZ, [RZ] ;  /* 0x00000000fffff984 */ /* 0x000fe20000000800 */
[----:B------:R2:W-:Y:S06]  /*5010*/  MEMBAR.ALL.CTA ;  /* 0x0000000000007992 */ /* 0x0005ec0000008000 */
[----:B--2---:R-:W2:Y:S01]  /*5020*/  FENCE.VIEW.ASYNC.S ;  /* 0x00000000000073c6 */ /* 0x004ea20000000000 */
[----:B------:R-:W1:Y:S08]  /*5030*/  @!P1 LDC R14, c[0x0][0xb20] ;  /* 0x0002c800ff0e9b82 */ /* 0x000e700000000800 */
[----:B------:R-:W1:Y:S01]  /*5040*/  @!P1 LDC R9, c[0x0][0xb0c] ;  /* 0x0002c300ff099b82 */ /* 0x000e620000000800 */
[----:B--2---:R2:W-:Y:S01]  /*5050*/  SYNCS.ARRIVE.TRANS64.RED.A1T0 RZ, [R0+URZ], RZ ;  /* 0x000000ff00ff79a7 */ /* 0x0045e200081004ff */
[----:B---3--:R-:W-:Y:S04]  /*5060*/  LOP3.LUT P4, RZ, R18, 0x1, RZ, 0xc0, !PT ;  /* 0x0000000112ff7812 */ /* 0x008fe8000788c0ff */
[----:B------:R-:W-:Y:S09]  /*5070*/  P2R R180, PR, RZ, 0x10 ;  /* 0x00000010ffb47803 */ /* 0x000ff20000000000 */
[----:B------:R-:W-:Y:S02]  /*5080*/  @P4 MOV R77, R16 ;  /* 0x00000010004d4202 */ /* 0x000fe40000000f00 */
[----:B------:R-:W-:Y:S01]  /*5090*/  @P4 LOP3.LUT R75, R17, 0xffff, RZ, 0xc0, !PT ;  /* 0x0000ffff114b4812 */ /* 0x000fe200078ec0ff */
[----:B--2-4-:R-:W-:Y:S06]  /*50a0*/  @!P0 BRA `(.L_x_92) ;  /* 0x0000000000a48947 */ /* 0x014fec0003800000 */
[----:B------:R-:W-:Y:S01]  /*50b0*/  IMAD.HI.U32 R21, R172, R71, RZ ;  /* 0x00000047ac157227 */ /* 0x000fe200078e00ff */
[----:B------:R-:W-:Y:S02]  /*50c0*/  ISETP.NE.AND P0, PT, R70, 0x1, PT ;  /* 0x000000014600780c */ /* 0x000fe40003f05270 */
[----:B------:R-:W-:Y:S01]  /*50d0*/  ISETP.NE.AND P2, PT, R72, 0x1, PT ;  /* 0x000000014800780c */ /* 0x000fe20003f45270 */
[----:B------:R-:W-:Y:S01]  /*50e0*/  IMAD.HI.U32 R20, R167, R152, RZ ;  /* 0x00000098a7147227 */ /* 0x000fe200078e00ff */
[----:B------:R-:W-:Y:S02]  /*50f0*/  SHF.R.U32.HI R21, RZ, R170, R21 ;  /* 0x000000aaff157219 */ /* 0x000fe40000011615 */
[----:B------:R-:W-:Y:S01]  /*5100*/  ISETP.NE.AND P3, PT, R74, 0x1, PT ;  /* 0x000000014a00780c */ /* 0x000fe20003f65270 */
[----:B------:R-:W-:Y:S01]  /*5110*/  IMAD.HI.U32 R24, R77, R152, RZ ;  /* 0x000000984d187227 */ /* 0x000fe200078e00ff */
[----:B------:R-:W-:Y:S02]  /*5120*/  SHF.R.U32.HI R20, RZ, R153, R20 ;  /* 0x00000099ff147219 */ /* 0x000fe40000011614 */
[----:B------:R-:W-:Y:S01]  /*5130*/  SEL R3, R172, R21, !P0 ;  /* 0x00000015ac037207 */ /* 0x000fe20004000000 */
[----:B------:R-:W-:Y:S01]  /*5140*/  IMAD.HI.U32 R21, R75, R71, RZ ;  /* 0x000000474b157227 */ /* 0x000fe200078e00ff */
[----:B------:R-:W-:Y:S02]  /*5150*/  SEL R7, R167, R20, !P3 ;  /* 0x00000014a7077207 */ /* 0x000fe40005800000 */
[----:B------:R-:W-:Y:S01]  /*5160*/  SHF.R.U32.HI R24, RZ, R153, R24 ;  /* 0x00000099ff187219 */ /* 0x000fe20000011618 */
[-C--:B------:R-:W-:Y:S04]  /*5170*/  IMAD.HI.U32 R20, R3, R68.reuse, RZ ;  /* 0x0000004403147227 */ /* 0x080fe800078e00ff */
[----:B------:R-:W-:Y:S01]  /*5180*/  IMAD.HI.U32 R22, R7, R68, RZ ;  /* 0x0000004407167227 */ /* 0x000fe200078e00ff */
[-C--:B------:R-:W-:Y:S02]  /*5190*/  @P2 SHF.R.U32.HI R3, RZ, R69.reuse, R20 ;  /* 0x00000045ff032219 */ /* 0x080fe40000011614 */
[----:B------:R-:W-:Y:S02]  /*51a0*/  SHF.R.U32.HI R20, RZ, R170, R21 ;  /* 0x000000aaff147219 */ /* 0x000fe40000011615 */
[----:B------:R-:W-:Y:S01]  /*51b0*/  @P2 SHF.R.U32.HI R7, RZ, R69, R22 ;  /* 0x00000045ff072219 */ /* 0x000fe20000011616 */
[C---:B------:R-:W-:Y:S01]  /*51c0*/  IMAD R2, R72.reuse, R3, RZ ;  /* 0x0000000348027224 */ /* 0x040fe200078e02ff */
[----:B------:R-:W-:Y:S02]  /*51d0*/  SEL R5, R75, R20, !P0 ;  /* 0x000000144b057207 */ /* 0x000fe40004000000 */
[----:B------:R-:W-:Y:S01]  /*51e0*/  SEL R3, R77, R24, !P3 ;  /* 0x000000184d037207 */ /* 0x000fe20005800000 */
[----:B------:R-:W-:Y:S01]  /*51f0*/  IMAD R4, R72, R7, RZ ;  /* 0x0000000748047224 */ /* 0x000fe200078e02ff */
[C---:B------:R-:W-:Y:S01]  /*5200*/  ISETP.GE.AND P0, PT, R5.reuse, R2, PT ;  /* 0x000000020500720c */ /* 0x040fe20003f06270 */
[----:B------:R-:W-:Y:S03]  /*5210*/  IMAD.HI.U32 R6, R5, R68, RZ ;  /* 0x0000004405067227 */ /* 0x000fe600078e00ff */
[----:B------:R-:W-:Y:S01]  /*5220*/  ISETP.GE.OR P0, PT, R3, R4, P0 ;  /* 0x000000040300720c */ /* 0x000fe20000706670 */
[----:B------:R-:W-:Y:S01]  /*5230*/  IMAD.MOV R4, RZ, RZ, -R3 ;  /* 0x000000ffff047224 */ /* 0x000fe200078e0a03 */
[-C--:B------:R-:W-:Y:S03]  /*5240*/  SHF.R.U32.HI R6, RZ, R69.reuse, R6 ;  /* 0x00000045ff067219 */ /* 0x080fe60000011606 */
[----:B------:R-:W-:Y:S01]  /*5250*/  IMAD R77, R74, R4, R77 ;  /* 0x000000044a4d7224 */ /* 0x000fe200078e024d */
[----:B------:R-:W-:Y:S05]  /*5260*/  SEL R15, R5, R6, !P2 ;  /* 0x00000006050f7207 */ /* 0x000fea0005000000 */
[----:B------:R-:W-:Y:S02]  /*5270*/  IMAD.MOV R6, RZ, RZ, -R15 ;  /* 0x000000ffff067224 */ /* 0x000fe400078e0a0f */
[C---:B------:R-:W-:Y:S04]  /*5280*/  @!P0 IMAD.HI.U32 R2, R3.reuse, R68, RZ ;  /* 0x0000004403028227 */ /* 0x040fe800078e00ff */
[----:B------:R-:W-:Y:S01]  /*5290*/  IMAD R6, R72, R6, R5 ;  /* 0x0000000648067224 */ /* 0x000fe200078e0205 */
[----:B------:R-:W-:Y:S04]  /*52a0*/  @!P0 SHF.R.U32.HI R2, RZ, R69, R2 ;  /* 0x00000045ff028219 */ /* 0x000fe80000011602 */
[----:B------:R-:W-:Y:S02]  /*52b0*/  @!P0 SEL R0, R3, R2, !P2 ;  /* 0x0000000203008207 */ /* 0x000fe40005000000 */
[----:B------:R-:W-:Y:S02]  /*52c0*/  IADD3 R2, PT, PT, -R5, RZ, RZ ;  /* 0x000000ff05027210 */ /* 0x000fe40007ffe1ff */
[----:B------:R-:W-:Y:S01]  /*52d0*/  @!P0 IADD3 R8, PT, PT, R15, -R0, RZ ;  /* 0x800000000f088210 */ /* 0x000fe20007ffe0ff */
[----:B------:R-:W-:Y:S02]  /*52e0*/  @!P0 IMAD R0, R7, R6, R0 ;  /* 0x0000000607008224 */ /* 0x000fe400078e0200 */
[----:B------:R-:W-:Y:S02]  /*52f0*/  IMAD R75, R70, R2, R75 ;  /* 0x00000002464b7224 */ /* 0x000fe400078e024b */
[----:B------:R-:W-:Y:S02]  /*5300*/  @!P0 IMAD R5, R8, R72, R3 ;  /* 0x0000004808058224 */ /* 0x000fe400078e0203 */
[----:B------:R-:W-:Y:S04]  /*5310*/  @!P0 IMAD.MOV.U32 R3, RZ, RZ, R0 ;  /* 0x000000ffff038224 */ /* 0x000fe800078e0000 */
[----:B------:R-:W-:Y:S02]  /*5320*/  IMAD R77, R3, R74, R77 ;  /* 0x0000004a034d7224 */ /* 0x000fe400078e024d */
[----:B------:R-:W-:Y:S07]  /*5330*/  IMAD R75, R5, R70, R75 ;  /* 0x00000046054b7224 */ /* 0x000fee00078e024b */
.L_x_92:
[----:B------:R-:W-:Y:S01]  /*5340*/  @!P1 IMAD.HI.U32 R0, R77, R12, RZ ;  /* 0x0000000c4d009227 */ /* 0x000fe200078e00ff */
[----:B-1----:R-:W-:Y:S01]  /*5350*/  @!P1 ISETP.NE.AND P0, PT, R10, 0x1, PT ;  /* 0x000000010a00980c */ /* 0x002fe20003f05270 */
[----:B------:R-:W-:Y:S01]  /*5360*/  ULOP3.LUT UP0, URZ, UR42, 0x1b0, URZ, 0xc0, !UPT ;  /* 0x000001b02aff7892 */ /* 0x000fe2000f80c0ff */
[----:B------:R-:W-:Y:S01]  /*5370*/  @!P1 ISETP.NE.AND P2, PT, R9, 0x1, PT ;  /* 0x000000010900980c */ /* 0x000fe20003f45270 */
[----:B------:R-:W-:Y:S01]  /*5380*/  @!P1 IMAD.HI.U32 R3, R75, R11, RZ ;  /* 0x0000000b4b039227 */ /* 0x000fe200078e00ff */
[----:B------:R-:W-:Y:S02]  /*5390*/  @!P1 SHF.R.U32.HI R0, RZ, R13, R0 ;  /* 0x0000000dff009219 */ /* 0x000fe40000011600 */
[----:B------:R-:W-:Y:S01]  /*53a0*/  @P4 SHF.R.U32.HI R171, RZ, 0x10, R17 ;  /* 0x00000010ffab4819 */ /* 0x000fe20000011611 */
[----:B------:R-:W-:Y:S01]  /*53b0*/  VIADD R181, R181, 0x1 ;  /* 0x00000001b5b57836 */ /* 0x000fe20000000000 */
[----:B------:R-:W-:Y:S02]  /*53c0*/  @!P1 SHF.R.U32.HI R2, RZ, R14, R3 ;  /* 0x0000000eff029219 */ /* 0x000fe40000011603 */
[----:B------:R-:W-:Y:S02]  /*53d0*/  @!P1 SEL R3, R77, R0, !P2 ;  /* 0x000000004d039207 */ /* 0x000fe40005000000 */
[----:B------:R-:W-:Y:S05]  /*53e0*/  @!P1 SEL R2, R75, R2, !P0 ;  /* 0x000000024b029207 */ /* 0x000fea0004000000 */
[----:B------:R-:W-:Y:S02]  /*53f0*/  @!P1 IMAD.IADD R0, R2, 0x1, -R3 ;  /* 0x0000000102009824 */ /* 0x000fe400078e0a03 */
[----:B------:R-:W-:Y:S02]  /*5400*/  @!P1 IMAD.IADD R2, R3, 0x1, -R2 ;  /* 0x0000000103029824 */ /* 0x000fe400078e0a02 */
[----:B------:R-:W-:Y:S02]  /*5410*/  @!P1 IMAD R77, R0, R9, R77 ;  /* 0x00000009004d9224 */ /* 0x000fe400078e024d */
[----:B------:R-:W-:Y:S01]  /*5420*/  @!P1 IMAD R75, R2, R10, R75 ;  /* 0x0000000a024b9224 */ /* 0x000fe200078e024b */
[----:B------:R-:W-:Y:S06]  /*5430*/  BRA.U !UP0, `(.L_x_93) ;  /* 0x0000000108407547 */ /* 0x000fec000b800000 */
[----:B------:R-:W1:Y:S01]  /*5440*/  LDCU.64 UR8, c[0x4][0x80] ;  /* 0x01001000ff0877ac */ /* 0x000e620008000a00 */
[----:B------:R-:W-:Y:S01]  /*5450*/  MOV R3, 0x0 ;  /* 0x0000000000037802 */ /* 0x000fe20000000f00 */
[----:B------:R-:W-:Y:S02]  /*5460*/  HFMA2 R12, -RZ, RZ, 0, 5.9604644775390625e-08 ;  /* 0x00000001ff0c7431 */ /* 0x000fe400000001ff */
[----:B------:R-:W-:Y:S02]  /*5470*/  IMAD.MOV.U32 R8, RZ, RZ, 0x70 ;  /* 0x00000070ff087424 */ /* 0x000fe400078e00ff */
[----:B------:R-:W-:Y:S01]  /*5480*/  IMAD.MOV.U32 R13, RZ, RZ, RZ ;  /* 0x000000ffff0d7224 */ /* 0x000fe200078e00ff */
[----:B------:R-:W2:Y:S01]  /*5490*/  LDCU.64 UR6, c[0x4][0x88] ;  /* 0x01001100ff0677ac */ /* 0x000ea20008000a00 */
[----:B------:R-:W3:Y:S01]  /*54a0*/  LDC.64 R2, c[0x4][R3] ;  /* 0x0100000003027b82 */ /* 0x000ee20000000a00 */
[----:B------:R-:W4:Y:S01]  /*54b0*/  LDCU.64 UR4, c[0x4][0x8] ;  /* 0x01000100ff0477ac */ /* 0x000f220008000a00 */
[----:B-1----:R-:W-:Y:S01]  /*54c0*/  MOV R5, UR9 ;  /* 0x0000000900057c02 */ /* 0x002fe20008000f00 */
[----:B------:R-:W-:Y:S01]  /*54d0*/  IMAD.U32 R4, RZ, RZ, UR8 ;  /* 0x00000008ff047e24 */ /* 0x000fe2000f8e00ff */
[----:B--2---:R-:W-:Y:S01]  /*54e0*/  MOV R7, UR7 ;  /* 0x0000000700077c02 */ /* 0x004fe20008000f00 */
[----:B------:R-:W-:Y:S01]  /*54f0*/  IMAD.U32 R6, RZ, RZ, UR6 ;  /* 0x00000006ff067e24 */ /* 0x000fe2000f8e00ff */
[----:B----4-:R-:W-:Y:S01]  /*5500*/  MOV R11, UR5 ;  /* 0x00000005000b7c02 */ /* 0x010fe20008000f00 */
[----:B------:R-:W-:Y:S02]  /*5510*/  IMAD.U32 R10, RZ, RZ, UR4 ;  /* 0x00000004ff0a7e24 */ /* 0x000fe4000f8e00ff */
[----:B------:R-:W-:Y:S07]  /*5520*/  LEPC R20, `(.L_x_93) ;  /* 0x000000001014794e */ /* 0x000fee0000000000 */
[----:B---3-5:R-:W-:Y:S05]  /*5530*/  CALL.ABS.NOINC R2 ;  /* 0x0000000002007343 */ /* 0x028fea0003c00000 */
.L_x_93:
[----:B------:R-:W-:Y:S01]  /*5540*/  LOP3.LUT P0, RZ, R179, 0x1b0, RZ, 0xc0, !PT ;  /* 0x000001b0b3ff7812 */ /* 0x000fe2000780c0ff */
[----:B------:R-:W-:Y:S11]  /*5550*/  BSSY.RECONVERGENT B6, `(.L_x_94) ;  /* 0x0000013000067945 */ /* 0x000ff60003800200 */
[----:B------:R-:W-:Y:S01]  /*5560*/  @!UPT UIADD3 URZ, UPT, UPT, URZ, URZ, URZ ;  /* 0x000000fffffff290 */ /* 0x000fe2000fffe0ff */
[----:B------:R-:W-:Y:S05]  /*5570*/  @!P0 BRA `(.L_x_95) ;  /* 0x0000000000408947 */ /* 0x000fea0003800000 */
        /* <DEDUP_REMOVED lines=16> */
.L_x_95:
[----:B------:R-:W-:Y:S05]  /*5680*/  BSYNC.RECONVERGENT B6 ;  /* 0x0000000000067941 */ /* 0x000fea0003800200 */
.L_x_94:
[----:B------:R-:W-:Y:S01]  /*5690*/  ISETP.NE.U32.AND P3, PT, R150, RZ, PT ;  /* 0x000000ff9600720c */ /* 0x000fe20003f65070 */
[----:B------:R-:W-:Y:S01]  /*56a0*/  UISETP.NE.AND UP1, UPT, UR44, URZ, UPT ;  /* 0x000000ff2c00728c */ /* 0x000fe2000bf25270 */
[----:B------:R-:W-:Y:S02]  /*56b0*/  ISETP.NE.U32.AND P4, PT, R146, RZ, PT ;  /* 0x000000ff9200720c */ /* 0x000fe40003f85070 */
[----:B------:R-:W-:Y:S02]  /*56c0*/  ISETP.NE.AND.EX P3, PT, R151, RZ, PT, P3 ;  /* 0x000000ff9700720c */ /* 0x000fe40003f65330 */
[----:B------:R-:W-:Y:S02]  /*56d0*/  PLOP3.LUT P1, PT, PT, PT, PT, 0x8, 0x80 ;  /* 0x000000000080781c */ /* 0x000fe40003f2e170 */
[----:B------:R-:W-:Y:S02]  /*56e0*/  PLOP3.LUT P0, PT, PT, PT, UP1, 0x80, 0x8 ;  /* 0x000000000008781c */ /* 0x000fe40003f0f018 */
[----:B------:R-:W-:Y:S02]  /*56f0*/  ISETP.NE.AND.EX P4, PT, R147, RZ, PT, P4 ;  /* 0x000000ff9300720c */ /* 0x000fe40003f85340 */
[----:B------:R-:W1:Y:S09]  /*5700*/  @UP1 LDCU.64 UR4, c[0x0][0x888] ;  /* 0x00011100ff0417ac */ /* 0x000e720008000a00 */
[----:B------:R-:W-:Y:S01]  /*5710*/  @P0 PLOP3.LUT P1, PT, P3, PT, PT, 0x80, 0x8 ;  /* 0x000000000008081c */ /* 0x000fe20001f2f070 */
[----:B-1----:R-:W-:Y:S04]  /*5720*/  @UP1 UISETP.NE.U32.AND UP0, UPT, UR4, URZ, UPT ;  /* 0x000000ff0400128c */ /* 0x002fe8000bf05070 */
[----:B------:R-:W-:Y:S04]  /*5730*/  @UP1 UISETP.NE.AND.EX UP0, UPT, UR5, URZ, UPT, UP0 ;  /* 0x000000ff0500128c */ /* 0x000fe8000bf05300 */
[----:B------:R-:W-:Y:S01]  /*5740*/  @UP1 USEL UR4, URZ, 0xffffffff, UP0 ;  /* 0xffffffffff041887 */ /* 0x000fe20008000000 */
[----:B------:R-:W-:Y:S11]  /*5750*/  @!P3 BRA `(.L_x_96) ;  /* 0x00000000002cb947 */ /* 0x000ff60003800000 */
[----:B------:R-:W-:Y:S01]  /*5760*/  ISETP.NE.U32.AND P2, PT, R148, RZ, PT ;  /* 0x000000ff9400720c */ /* 0x000fe20003f45070 */
[----:B------:R-:W-:Y:S03]  /*5770*/  IMAD.MOV.U32 R164, RZ, RZ, 0x1 ;  /* 0x00000001ffa47424 */ /* 0x000fe600078e00ff */
[----:B------:R-:W-:Y:S11]  /*5780*/  ISETP.NE.AND.EX P2, PT, R149, RZ, PT, P2 ;  /* 0x000000ff9500720c */ /* 0x000ff60003f45320 */
[----:B------:R-:W-:Y:S02]  /*5790*/  @!UPT UIADD3 URZ, UPT, UPT, URZ, URZ, URZ ;  /* 0x000000fffffff290 */ /* 0x000fe4000fffe0ff */
[----:B------:R-:W1:Y:S01]  /*57a0*/  @P2 LDC.64 R2, c[0x0][0x888] ;  /* 0x00022200ff022b82 */ /* 0x000e620000000a00 */
[----:B------:R-:W-:Y:S04]  /*57b0*/  @P2 IMAD R0, R150, UR36, RZ ;  /* 0x0000002496002c24 */ /* 0x000fe8000f8e02ff */
[----:B-1----:R-:W-:Y:S04]  /*57c0*/  @P2 IMAD.WIDE R2, R0, 0x4, R2 ;  /* 0x0000000400022825 */ /* 0x002fe800078e0202 */
[----:B------:R-:W-:Y:S01]  /*57d0*/  HFMA2 R0, -RZ, RZ, 0, 5.9604644775390625e-08 ;  /* 0x00000001ff007431 */ /* 0x000fe200000001ff */
[----:B-----5:R1:W5:Y:S04]  /*57e0*/  @P2 LDG.E R81, desc[UR40][R2.64] ;  /* 0x0000002802512981 */ /* 0x020368000c1e1900 */
[----:B------:R-:W-:Y:S01]  /*57f0*/  @!P2 PRMT R164, R0, 0x7610, R164 ;  /* 0x0000761000a4a816 */ /* 0x000fe200000000a4 */
[----:B-1----:R-:W2:Y:S06]  /*5800*/  @!P2 LDC R81, c[0x0][0x880] ;  /* 0x00022000ff51ab82 */ /* 0x002eac0000000800 */
.L_x_96:
[----:B------:R-:W-:Y:S05]  /*5810*/  @!P4 BRA `(.L_x_97) ;  /* 0x000000000020c947 */ /* 0x000fea0003800000 */
[----:B------:R-:W-:Y:S04]  /*5820*/  ISETP.NE.U32.AND P2, PT, R144, RZ, PT ;  /* 0x000000ff9000720c */ /* 0x000fe80003f45070 */
[----:B------:R-:W-:Y:S11]  /*5830*/  ISETP.NE.AND.EX P2, PT, R145, RZ, PT, P2 ;  /* 0x000000ff9100720c */ /* 0x000ff60003f45320 */
[----:B------:R-:W-:Y:S02]  /*5840*/  @!UPT UIADD3 URZ, UPT, UPT, URZ, URZ, URZ ;  /* 0x000000fffffff290 */ /* 0x000fe4000fffe0ff */
[----:B------:R-:W1:Y:S01]  /*5850*/  @P2 LDC.64 R2, c[0x0][0x8a8] ;  /* 0x00022a00ff022b82 */ /* 0x000e620000000a00 */
[----:B------:R-:W-:Y:S04]  /*5860*/  @P2 IMAD R0, R146, UR36, RZ ;  /* 0x0000002492002c24 */ /* 0x000fe8000f8e02ff */
[----:B-1----:R-:W-:Y:S05]  /*5870*/  @P2 IMAD.WIDE R2, R0, 0x4, R2 ;  /* 0x0000000400022825 */ /* 0x002fea00078e0202 */
[----:B-----5:R1:W5:Y:S02]  /*5880*/  @P2 LDG.E R78, desc[UR40][R2.64] ;  /* 0x00000028024e2981 */ /* 0x020364000c1e1900 */
[----:B-1----:R-:W3:Y:S02]  /*5890*/  @!P2 LDC R78, c[0x0][0x8a0] ;  /* 0x00022800ff4eab82 */ /* 0x002ee40000000800 */
.L_x_97:
[----:B--2--5:R-:W-:Y:S01]  /*58a0*/  @P0 FSETP.NEU.AND P4, PT, R81, RZ, PT ;  /* 0x000000ff5100020b */ /* 0x024fe20003f8d000 */
[----:B------:R-:W-:Y:S01]  /*58b0*/  IMAD.U32 R0, RZ, RZ, UR4 ;  /* 0x00000004ff007e24 */ /* 0x000fe2000f8e00ff */
[----:B------:R-:W-:Y:S01]  /*58c0*/  @P0 LOP3.LUT P2, RZ, R164, 0xff, RZ, 0xc0, !PT ;  /* 0x000000ffa4ff0812 */ /* 0x000fe2000784c0ff */
[----:B------:R-:W-:Y:S01]  /*58d0*/  BSSY B1, `(.L_x_98) ;  /* 0x000003d000017945 */ /* 0x000fe20003800000 */
[----:B------:R-:W-:Y:S01]  /*58e0*/  @P0 SEL R3, RZ, 0xffffffff, P4 ;  /* 0xffffffffff030807 */ /* 0x000fe20002000000 */
[C---:B------:R-:W-:Y:S01]  /*58f0*/  IMAD R64, R76.reuse, 0x40, R79 ;  /* 0x000000404c407824 */ /* 0x040fe200078e024f */
[----:B------:R-:W-:Y:S02]  /*5900*/  LEA R156, R76, UR43, 0x3 ;  /* 0x0000002b4c9c7c11 */ /* 0x000fe4000f8e18ff */
[----:B------:R-:W-:Y:S02]  /*5910*/  CS2R R86, SRZ ;  /* 0x0000000000567805 */ /* 0x000fe4000001ff00 */
[----:B------:R-:W-:Y:S02]  /*5920*/  @P1 SEL R3, R0, R3, !P2 ;  /* 0x0000000300031207 */ /* 0x000fe40005000000 */
[----:B------:R-:W-:Y:S02]  /*5930*/  CS2R R84, SRZ ;  /* 0x0000000000547805 */ /* 0x000fe4000001ff00 */
[----:B------:R-:W-:Y:S02]  /*5940*/  SHF.L.U32 R5, R175, 0x1f, RZ ;  /* 0x0000001faf057819 */ /* 0x000fe400000006ff */
[----:B------:R-:W-:Y:S02]  /*5950*/  CS2R R90, SRZ ;  /* 0x00000000005a7805 */ /* 0x000fe4000001ff00 */
[----:B------:R-:W-:Y:S02]  /*5960*/  @P0 LOP3.LUT R3, R3, 0x1, RZ, 0xc0, !PT ;  /* 0x0000000103030812 */ /* 0x000fe400078ec0ff */
[----:B------:R-:W-:Y:S02]  /*5970*/  CS2R R88, SRZ ;  /* 0x0000000000587805 */ /* 0x000fe4000001ff00 */
[----:B------:R-:W-:Y:S02]  /*5980*/  PLOP3.LUT P5, PT, PT, PT, PT, 0x8, 0x80 ;  /* 0x000000000080781c */ /* 0x000fe40003fae170 */
[----:B------:R-:W-:Y:S02]  /*5990*/  CS2R R98, SRZ ;  /* 0x0000000000627805 */ /* 0x000fe4000001ff00 */
[----:B------:R-:W-:Y:S02]  /*59a0*/  ISETP.NE.U32.OR P1, PT, R3, 0x1, !P0 ;  /* 0x000000010300780c */ /* 0x000fe40004725470 */
[----:B------:R-:W-:Y:S02]  /*59b0*/  CS2R R96, SRZ ;  /* 0x0000000000607805 */ /* 0x000fe4000001ff00 */
[----:B------:R-:W-:Y:S02]  /*59c0*/  CS2R R94, SRZ ;  /* 0x00000000005e7805 */ /* 0x000fe4000001ff00 */
[----:B------:R-:W-:Y:S07]  /*59d0*/  CS2R R92, SRZ ;  /* 0x00000000005c7805 */ /* 0x000fee000001ff00 */
[----:B------:R-:W-:Y:S04]  /*59e0*/  @P1 SHF.L.U32 R2, R173, 0x1f, RZ ;  /* 0x0000001fad021819 */ /* 0x000fe800000006ff */
[----:B------:R-:W1:Y:S01]  /*59f0*/  @P1 SYNCS.PHASECHK.TRANS64.TRYWAIT P0, [UR43+0x110], R2 ;  /* 0x00011002ff0015a7 */ /* 0x000e62000800112b */
[----:B------:R2:W4:Y:S01]  /*5a00*/  SYNCS.PHASECHK.TRANS64.TRYWAIT P4, [R156+URZ+0x150], R5 ;  /* 0x000150059c0075a7 */ /* 0x00052200080811ff */
[----:B-1----:R-:W-:Y:S01]  /*5a10*/  @P1 PLOP3.LUT P5, PT, P0, PT, PT, 0x8, 0x80 ;  /* 0x000000000080181c */ /* 0x002fe200007ae170 */
[----:B------:R-:W-:Y:S01]  /*5a20*/  @!UPT UIADD3 URZ, UPT, UPT, URZ, URZ, URZ ;  /* 0x000000fffffff290 */ /* 0x000fe2000fffe0ff */
[----:B--2-4-:R-:W-:Y:S11]  /*5a30*/  @!P1 BRA `(.L_x_99) ;  /* 0x0000000000989947 */ /* 0x014ff60003800000 */
[----:B------:R-:W-:Y:S01]  /*5a40*/  ISETP.NE.U32.AND P0, PT, RZ, UR38, PT ;  /* 0x00000026ff007c0c */ /* 0x000fe2000bf05070 */
[----:B------:R-:W-:Y:S01]  /*5a50*/  BSSY B0, `(.L_x_100) ;  /* 0x0000016000007945 */ /* 0x000fe20003800000 */
[----:B------:R-:W-:Y:S02]  /*5a60*/  FSETP.NEU.AND P2, PT, R81, RZ, PT ;  /* 0x000000ff5100720b */ /* 0x000fe40003f4d000 */
[----:B------:R-:W-:Y:S02]  /*5a70*/  CS2R R94, SRZ ;  /* 0x00000000005e7805 */ /* 0x000fe4000001ff00 */
[----:B------:R-:W-:Y:S02]  /*5a80*/  ISETP.NE.AND.EX P0, PT, RZ, UR39, PT, P0 ;  /* 0x00000027ff007c0c */ /* 0x000fe4000bf05300 */
[----:B------:R-:W-:Y:S02]  /*5a90*/  CS2R R92, SRZ ;  /* 0x00000000005c7805 */ /* 0x000fe4000001ff00 */
[----:B------:R-:W-:Y:S02]  /*5aa0*/  LOP3.LUT P1, RZ, R164, 0xff, RZ, 0xc0, !PT ;  /* 0x000000ffa4ff7812 */ /* 0x000fe4000782c0ff */
[----:B------:R-:W-:Y:S02]  /*5ab0*/  CS2R R98, SRZ ;  /* 0x0000000000627805 */ /* 0x000fe4000001ff00 */
[----:B------:R-:W-:Y:S02]  /*5ac0*/  SEL R0, RZ, 0xffffffff, P2 ;  /* 0xffffffffff007807 */ /* 0x000fe40001000000 */
[----:B------:R-:W-:Y:S02]  /*5ad0*/  CS2R R96, SRZ ;  /* 0x0000000000607805 */ /* 0x000fe4000001ff00 */
[----:B------:R-:W-:Y:S02]  /*5ae0*/  SEL R3, RZ, 0xffffffff, P0 ;  /* 0xffffffffff037807 */ /* 0x000fe40000000000 */
[----:B------:R-:W-:Y:S02]  /*5af0*/  CS2R R90, SRZ ;  /* 0x00000000005a7805 */ /* 0x000fe4000001ff00 */
[----:B------:R-:W-:Y:S02]  /*5b00*/  CS2R R88, SRZ ;  /* 0x0000000000587805 */ /* 0x000fe4000001ff00 */
[----:B------:R-:W-:Y:S02]  /*5b10*/  CS2R R86, SRZ ;  /* 0x0000000000567805 */ /* 0x000fe4000001ff00 */
[----:B------:R-:W-:Y:S02]  /*5b20*/  @P3 SEL R0, R3, R0, !P1 ;  /* 0x0000000003003207 */ /* 0x000fe40004800000 */
[----:B------:R-:W-:Y:S02]  /*5b30*/  CS2R R84, SRZ ;  /* 0x0000000000547805 */ /* 0x000fe4000001ff00 */
[----:B------:R-:W-:Y:S04]  /*5b40*/  LOP3.LUT R0, R0, 0x1, RZ, 0xc0, !PT ;  /* 0x0000000100007812 */ /* 0x000fe800078ec0ff */
[----:B------:R-:W-:Y:S01]  /*5b50*/  ISETP.NE.U32.AND P0, PT, R0, 0x1, PT ;  /* 0x000000010000780c */ /* 0x000fe20003f05070 */
[----:B------:R-:W-:Y:S01]  /*5b60*/  @!UPT UIADD3 URZ, UPT, UPT, URZ, URZ, URZ ;  /* 0x000000fffffff290 */ /* 0x000fe2000fffe0ff */
[----:B------:R-:W-:Y:S11]  /*5b70*/  @!P5 BRA `(.L_x_101) ;  /* 0x00000000000cd947 */ /* 0x000ff60003800000 */
[----:B------:R-:W-:Y:S04]  /*5b80*/  SHF.L.U32 R3, R173, 0x1f, RZ ;  /* 0x0000001fad037819 */ /* 0x000fe800000006ff */
[----:B------:R-:W1:Y:S02]  /*5b90*/  SYNCS.PHASECHK.TRANS64.TRYWAIT P1, [UR43+0x110], R3 ;  /* 0x00011003ff0075a7 */ /* 0x000e64000802112b */
[----:B-1----:R-:W-:Y:S05]  /*5ba0*/  @!P1 BRA `(.L_x_102) ;  /* 0x0000002000989947 */ /* 0x002fea0003800000 */
.L_x_101:
[----:B------:R-:W-:Y:S05]  /*5bb0*/  BSYNC B0 ;  /* 0x0000000000007941 */ /* 0x000fea0003800000 */
.L_x_100:
[----:B------:R2:W4:Y:S01]  /*5bc0*/  @P0 LDS.128 R92, [R168+UR43+0x200] ;  /* 0x0002002ba85c0984 */ /* 0x0005220008000c00 */
[----:B------:R-:W-:Y:S01]  /*5bd0*/  UIADD3 UR4, UPT, UPT, UR43, 0x118, URZ ;  /* 0x000001182b047890 */ /* 0x000fe2000fffe0ff */
[----:B------:R-:W-:Y:S02]  /*5be0*/  LOP3.LUT R173, R173, 0x1, RZ, 0x3c, !PT ;  /* 0x00000001adad7812 */ /* 0x000fe400078e3cff */
[----:B------:R2:W1:Y:S01]  /*5bf0*/  @P0 LDS.128 R96, [R178+0x10] ;  /* 0x00001000b2600984 */ /* 0x0004620000000c00 */
[----:B------:R-:W-:Y:S03]  /*5c00*/  UPRMT UR4, UR37, 0x654, UR4 ;  /* 0x0000065425047896 */ /* 0x000fe60008000004 */
[----:B------:R2:W1:Y:S04]  /*5c10*/  @P0 LDS.128 R88, [R177+0x20] ;  /* 0x00002000b1580984 */ /* 0x0004680000000c00 */
[----:B------:R2:W1:Y:S01]  /*5c20*/  @P0 LDS.128 R84, [R176+0x30] ;  /* 0x00003000b0540984 */ /* 0x0004620000000c00 */
[----:B------:R-:W-:Y:S01]  /*5c30*/  @!PT LDS RZ, [RZ] ;  /* 0x00000000fffff984 */ /* 0x000fe20000000800 */
[----:B------:R-:W-:Y:S01]  /*5c40*/  @!PT LDS RZ, [RZ] ;  /* 0x00000000fffff984 */ /* 0x000fe20000000800 */
[----:B------:R-:W-:Y:S01]  /*5c50*/  @!PT LDS RZ, [RZ] ;  /* 0x00000000fffff984 */ /* 0x000fe20000000800 */
[----:B------:R-:W-:Y:S01]  /*5c60*/  @!PT LDS RZ, [RZ] ;  /* 0x00000000fffff984 */ /* 0x000fe20000000800 */
[----:B------:R5:W-:Y:S06]  /*5c70*/  MEMBAR.ALL.CTA ;  /* 0x0000000000007992 */ /* 0x000bec0000008000 */
[----:B-----5:R-:W5:Y:S02]  /*5c80*/  FENCE.VIEW.ASYNC.S ;  /* 0x00000000000073c6 */ /* 0x020f640000000000 */
[----:B-----5:R-:W-:Y:S01]  /*5c90*/  SYNCS.ARRIVE.TRANS64.RED.A1T0 RZ, [UR4], RZ ;  /* 0x000000ffffff79a7 */ /* 0x020fe20008100404 */
.L_x_99:
[----:B------:R-:W-:Y:S05]  /*5ca0*/  BSYNC B1 ;  /* 0x0000000000017941 */ /* 0x000fea0003800000 */
.L_x_98:
[----:B-1----:R-:W-:Y:S04]  /*5cb0*/  SHF.R.U32.HI R0, RZ, 0x15, R64 ;  /* 0x00000015ff007819 */ /* 0x002fe80000011640 */
[----:B------:R-:W-:Y:S01]  /*5cc0*/  LOP3.LUT P0, RZ, R0, 0x3, R169, 0x48, !PT ;  /* 0x0000000300ff7812 */ /* 0x000fe200078048a9 */
[----:B------:R-:W-:Y:S01]  /*5cd0*/  @!UPT UIADD3 URZ, UPT, UPT, URZ, URZ, URZ ;  /* 0x000000fffffff290 */ /* 0x000fe2000fffe0ff */
[----:B------:R-:W-:Y:S11]  /*5ce0*/  @P4 BRA `(.L_x_103) ;  /* 0x0000000000084947 */ /* 0x000ff60003800000 */
[----:B------:R-:W1:Y:S02]  /*5cf0*/  SYNCS.PHASECHK.TRANS64.TRYWAIT P1, [R156+URZ+0x150], R5 ;  /* 0x000150059c0075a7 */ /* 0x000e6400080211ff */
[----:B-1----:R-:W-:Y:S05]  /*5d00*/  @!P1 BRA `(.L_x_104) ;  /* 0x0000002000589947 */ /* 0x002fea0003800000 */
.L_x_103:
[----:B------:R-:W-:Y:S05]  /*5d10*/  @!P0 BRA `(.L_x_105) ;  /* 0x0000000000408947 */ /* 0x000fea0003800000 */
[----:B------:R-:W1:Y:S01]  /*5d20*/  LDCU.64 UR8, c[0x4][0x70] ;  /* 0x01000e00ff0877ac */ /* 0x000e620008000a00 */
[----:B------:R-:W-:Y:S01]  /*5d30*/  MOV R3, 0x0 ;  /* 0x0000000000037802 */ /* 0x000fe20000000f00 */
[----:B------:R-:W-:Y:S02]  /*5d40*/  HFMA2 R12, -RZ, RZ, 0, 5.9604644775390625e-08 ;  /* 0x00000001ff0c7431 */ /* 0x000fe400000001ff */
[----:B------:R-:W-:Y:S02]  /*5d50*/  IMAD.MOV.U32 R8, RZ, RZ, 0x192 ;  /* 0x00000192ff087424 */ /* 0x000fe400078e00ff */
[----:B------:R-:W-:Y:S01]  /*5d60*/  IMAD.MOV.U32 R13, RZ, RZ, RZ ;  /* 0x000000ffff0d7224 */ /* 0x000fe200078e00ff */
[----:B------:R-:W5:Y:S01]  /*5d70*/  LDCU.64 UR6, c[0x4][0x78] ;  /* 0x01000f00ff0677ac */ /* 0x000f620008000a00 */
[----:B------:R-:W2:Y:S01]  /*5d80*/  LDC.64 R2, c[0x4][R3] ;  /* 0x0100000003027b82 */ /* 0x000ea20000000a00 */
[----:B------:R-:W3:Y:S01]  /*5d90*/  LDCU.64 UR4, c[0x4][0x10] ;  /* 0x01000200ff0477ac */ /* 0x000ee20008000a00 */
[----:B-1----:R-:W-:Y:S01]  /*5da0*/  MOV R5, UR9 ;  /* 0x0000000900057c02 */ /* 0x002fe20008000f00 */
[----:B------:R-:W-:Y:S01]  /*5db0*/  IMAD.U32 R4, RZ, RZ, UR8 ;  /* 0x00000008ff047e24 */ /* 0x000fe2000f8e00ff */
[----:B-----5:R-:W-:Y:S01]  /*5dc0*/  MOV R7, UR7 ;  /* 0x0000000700077c02 */ /* 0x020fe20008000f00 */
[----:B------:R-:W-:Y:S01]  /*5dd0*/  IMAD.U32 R6, RZ, RZ, UR6 ;  /* 0x00000006ff067e24 */ /* 0x000fe2000f8e00ff */
[----:B---3--:R-:W-:Y:S01]  /*5de0*/  MOV R11, UR5 ;  /* 0x00000005000b7c02 */ /* 0x008fe20008000f00 */
[----:B------:R-:W-:Y:S02]  /*5df0*/  IMAD.U32 R10, RZ, RZ, UR4 ;  /* 0x00000004ff0a7e24 */ /* 0x000fe4000f8e00ff */
[----:B------:R-:W-:Y:S07]  /*5e00*/  LEPC R20, `(.L_x_105) ;  /* 0x000000001014794e */ /* 0x000fee0000000000 */
[----:B--2-4-:R-:W-:Y:S05]  /*5e10*/  CALL.ABS.NOINC R2 ;  /* 0x0000000002007343 */ /* 0x014fea0003c00000 */
.L_x_105:
[----:B------:R-:W-:Y:S01]  /*5e20*/  LOP3.LUT P0, RZ, R166, 0x60, RZ, 0xc0, !PT ;  /* 0x00000060a6ff7812 */ /* 0x000fe2000780c0ff */
[----:B------:R-:W-:Y:S05]  /*5e30*/  WARPSYNC.ALL ;  /* 0x0000000000007948 */ /* 0x000fea0003800000 */
[----:B------:R-:W-:Y:S01]  /*5e40*/  R2UR UR4, R64 ;  /* 0x00000000400472ca */ /* 0x000fe200000e0000 */
[----:B------:R-:W-:Y:S01]  /*5e50*/  BSSY.RECONVERGENT B0, `(.L_x_106) ;  /* 0x0000121000007945 */ /* 0x000fe20003800200 */
[-C--:B----4-:R-:W-:Y:S02]  /*5e60*/  F2FP.F16.E5M2.UNPACK_B R82, R92.reuse ;  /* 0x0000005cff52723e */ /* 0x090fe400020004ff */
[----:B------:R-:W-:Y:S02]  /*5e70*/  F2FP.F16.E5M2.UNPACK_B R109, R92.H1 ;  /* 0x0000005cff6d723e */ /* 0x000fe400030004ff */
[-C--:B------:R-:W-:Y:S01]  /*5e80*/  F2FP.F16.E5M2.UNPACK_B R107, R93.reuse ;  /* 0x0000005dff6b723e */ /* 0x080fe200020004ff */
[--C-:B------:R-:W-:Y:S01]  /*5e90*/  HADD2.F32 R80, -RZ, R82.reuse.H0_H0 ;  /* 0x20000052ff507230 */ /* 0x100fe20000004100 */
[----:B------:R-:W-:Y:S01]  /*5ea0*/  F2FP.F16.E5M2.UNPACK_B R105, R93.H1 ;  /* 0x0000005dff69723e */ /* 0x000fe200030004ff */
[----:B------:R-:W-:Y:S01]  /*5eb0*/  HADD2.F32 R82, -RZ, R82.H1_H1 ;  /* 0x30000052ff527230 */ /* 0x000fe20000004100 */
[-C--:B------:R-:W-:Y:S01]  /*5ec0*/  F2FP.F16.E5M2.UNPACK_B R130, R84.reuse ;  /* 0x00000054ff82723e */ /* 0x080fe200020004ff */
[--C-:B------:R-:W-:Y:S01]  /*5ed0*/  HADD2.F32 R83, -RZ, R109.reuse.H0_H0 ;  /* 0x2000006dff537230 */ /* 0x100fe20000004100 */
[----:B------:R-:W-:Y:S01]  /*5ee0*/  F2FP.F16.E5M2.UNPACK_B R132, R84.H1 ;  /* 0x00000054ff84723e */ /* 0x000fe200030004ff */
[----:B------:R-:W3:Y:S01]  /*5ef0*/  LDTM.x64 R4, tmem[UR4] ;  /* 0x00000004000479ee */ /* 0x000ee20008340000 */
[----:B------:R-:W-:Y:S01]  /*5f00*/  NOP ;  /* 0x0000000000007918 */ /* 0x000fe20000000000 */
[----:B------:R-:W-:Y:S01]  /*5f10*/  R2UR UR5, R156 ;  /* 0x000000009c0572ca */ /* 0x000fe200000e0000 */
[--C-:B------:R-:W-:Y:S01]  /*5f20*/  HADD2.F32 R129, -RZ, R130.reuse.H0_H0 ;  /* 0x20000082ff817230 */ /* 0x100fe20000004100 */
[----:B------:R-:W-:Y:S01]  /*5f30*/  F2FP.F16.E5M2.UNPACK_B R93, R94 ;  /* 0x0000005eff5d723e */ /* 0x000fe200020004ff */
[----:B------:R-:W-:Y:S01]  /*5f40*/  HADD2.F32 R130, -RZ, R130.H1_H1 ;  /* 0x30000082ff827230 */ /* 0x000fe20000004100 */
[-C--:B------:R-:W-:Y:S01]  /*5f50*/  F2FP.F16.E5M2.UNPACK_B R134, R85.reuse ;  /* 0x00000055ff86723e */ /* 0x080fe200020004ff */
[----:B------:R-:W-:Y:S01]  /*5f60*/  HADD2.F32 R84, -RZ, R109.H1_H1 ;  /* 0x3000006dff547230 */ /* 0x000fe20000004100 */
[----:B------:R-:W-:Y:S01]  /*5f70*/  F2FP.F16.E5M2.UNPACK_B R136, R85.H1 ;  /* 0x00000055ff88723e */ /* 0x000fe200030004ff */
[--C-:B------:R-:W-:Y:S01]  /*5f80*/  HADD2.F32 R85, -RZ, R107.reuse.H0_H0 ;  /* 0x2000006bff557230 */ /* 0x100fe20000004100 */
[-C--:B------:R-:W-:Y:S01]  /*5f90*/  F2FP.F16.E5M2.UNPACK_B R138, R86.reuse ;  /* 0x00000056ff8a723e */ /* 0x080fe200020004ff */
[--C-:B------:R-:W-:Y:S01]  /*5fa0*/  HADD2.F32 R133, -RZ, R134.reuse.H0_H0 ;  /* 0x20000086ff857230 */ /* 0x100fe20000004100 */
[----:B------:R-:W-:Y:S01]  /*5fb0*/  F2FP.F16.E5M2.UNPACK_B R140, R86.H1 ;  /* 0x00000056ff8c723e */ /* 0x000fe200030004ff */
[----:B------:R-:W-:Y:S01]  /*5fc0*/  HADD2.F32 R86, -RZ, R107.H1_H1 ;  /* 0x3000006bff567230 */ /* 0x000fe20000004100 */
[----:B------:R-:W-:Y:S01]  /*5fd0*/  F2FP.F16.E5M2.UNPACK_B R142, R87 ;  /* 0x00000057ff8e723e */ /* 0x000fe200020004ff */
[----:B------:R-:W-:Y:S01]  /*5fe0*/  UIADD3 UR5, UPT, UPT, UR5, 0x170, URZ ;  /* 0x0000017005057890 */ /* 0x000fe2000fffe0ff */
[----:B------:R-:W-:Y:S01]  /*5ff0*/  HADD2.F32 R134, -RZ, R134.H1_H1 ;  /* 0x30000086ff867230 */ /* 0x000fe20000004100 */
[----:B------:R-:W-:Y:S01]  /*6000*/  F2FP.F16.E5M2.UNPACK_B R114, R88 ;  /* 0x00000058ff72723e */ /* 0x000fe200020004ff */
[--C-:B------:R-:W-:Y:S01]  /*6010*/  HADD2.F32 R137, -RZ, R138.reuse.H0_H0 ;  /* 0x2000008aff897230 */ /* 0x100fe20000004100 */
[----:B------:R-:W-:Y:S01]  /*6020*/  UPRMT UR5, UR37, 0x654, UR5 ;  /* 0x0000065425057896 */ /* 0x000fe20008000005 */
[----:B------:R-:W-:Y:S01]  /*6030*/  HADD2.F32 R138, -RZ, R138.H1_H1 ;  /* 0x3000008aff8a7230 */ /* 0x000fe20000004100 */
[-C--:B------:R-:W-:Y:S01]  /*6040*/  F2FP.F16.E5M2.UNPACK_B R118, R89.reuse ;  /* 0x00000059ff76723e */ /* 0x080fe200020004ff */
[--C-:B------:R-:W-:Y:S01]  /*6050*/  HADD2.F32 R113, -RZ, R114.reuse.H0_H0 ;  /* 0x20000072ff717230 */ /* 0x100fe20000004100 */
[----:B------:R-:W-:Y:S01]  /*6060*/  F2FP.F16.E5M2.UNPACK_B R120, R89.H1 ;  /* 0x00000059ff78723e */ /* 0x000fe200030004ff */
[C---:B---3--:R-:W-:Y:S01]  /*6070*/  FMUL R4, R78.reuse, R4 ;  /* 0x000000044e047220 */ /* 0x048fe20000400000 */
[C---:B------:R-:W-:Y:S01]  /*6080*/  FMUL R5, R78.reuse, R5 ;  /* 0x000000054e057220 */ /* 0x040fe20000400000 */
[C---:B------:R-:W-:Y:S01]  /*6090*/  FMUL R8, R78.reuse, R8 ;  /* 0x000000084e087220 */ /* 0x040fe20000400000 */
[C---:B------:R-:W-:Y:S01]  /*60a0*/  FMUL R9, R78.reuse, R9 ;  /* 0x000000094e097220 */ /* 0x040fe20000400000 */
[----:B------:R-:W-:Y:S01]  /*60b0*/  SYNCS.ARRIVE.TRANS64.RED.A1T0 RZ, [UR5], RZ ;  /* 0x000000ffffff79a7 */ /* 0x000fe20008100405 */
[C---:B------:R-:W-:Y:S01]  /*60c0*/  FFMA R4, R81.reuse, R80, R4 ;  /* 0x0000005051047223 */ /* 0x040fe20000000004 */
[C---:B------:R-:W-:Y:S01]  /*60d0*/  FFMA R5, R81.reuse, R82, R5 ;  /* 0x0000005251057223 */ /* 0x040fe20000000005 */
[----:B------:R-:W-:Y:S02]  /*60e0*/  HADD2.F32 R89, -RZ, R93.H0_H0 ;  /* 0x2000005dff597230 */ /* 0x000fe40000004100 */
[C---:B------:R-:W-:Y:S01]  /*60f0*/  FMUL R12, R78.reuse, R12 ;  /* 0x0000000c4e0c7220 */ /* 0x040fe20000400000 */
        /* <DEDUP_REMOVED lines=11> */
[----:B------:R-:W-:Y:S02]  /*61b0*/  HADD2.F32 R114, -RZ, R114.H1_H1 ;  /* 0x30000072ff727230 */ /* 0x000fe40000004100 */
[C---:B------:R-:W-:Y:S01]  /*61c0*/  FMUL R32, R78.reuse, R36 ;  /* 0x000000244e207220 */ /* 0x040fe20000400000 */
[C---:B------:R-:W-:Y:S01]  /*61d0*/  FMUL R33, R78.reuse, R37 ;  /* 0x000000254e217220 */ /* 0x040fe20000400000 */
[--C-:B------:R-:W-:Y:S02]  /*61e0*/  HADD2.F32 R117, -RZ, R118.reuse.H0_H0 ;  /* 0x20000076ff757230 */ /* 0x100fe40000004100 */
[C---:B------:R-:W-:Y:S01]  /*61f0*/  FMUL R36, R78.reuse, R40 ;  /* 0x000000284e247220 */ /* 0x040fe20000400000 */
[----:B------:R-:W-:Y:S02]  /*6200*/  HADD2.F32 R118, -RZ, R118.H1_H1 ;  /* 0x30000076ff767230 */ /* 0x000fe40000004100 */
        /* <DEDUP_REMOVED lines=8> */
[----:B------:R-:W-:Y:S01]  /*6290*/  F2FP.F16.E5M2.UNPACK_B R92, R94.H1 ;  /* 0x0000005eff5c723e */ /* 0x000fe200030004ff */
[C---:B------:R-:W-:Y:S01]  /*62a0*/  FMUL R53, R78.reuse, R57 ;  /* 0x000000394e357220 */ /* 0x040fe20000400000 */
[C---:B------:R-:W-:Y:S01]  /*62b0*/  FMUL R56, R78.reuse, R60 ;  /* 0x0000003c4e387220 */ /* 0x040fe20000400000 */
[----:B------:R-:W-:Y:S01]  /*62c0*/  F2FP.F16.E5M2.UNPACK_B R141, R87.H1 ;  /* 0x00000057ff8d723e */ /* 0x000fe200030004ff */
[C---:B------:R-:W-:Y:S01]  /*62d0*/  FMUL R57, R78.reuse, R61 ;  /* 0x0000003d4e397220 */ /* 0x040fe20000400000 */
[----:B------:R-:W-:Y:S02]  /*62e0*/  HADD2.F32 R80, -RZ, R142.H1_H1 ;  /* 0x3000008eff507230 */ /* 0x000fe40000004100 */
[C---:B------:R-:W-:Y:S01]  /*62f0*/  FMUL R60, R78.reuse, R64 ;  /* 0x000000404e3c7220 */ /* 0x040fe20000400000 */
[----:B------:R-:W-:Y:S01]  /*6300*/  F2FP.F16.E5M2.UNPACK_B R116, R88.H1 ;  /* 0x00000058ff74723e */ /* 0x000fe200030004ff */
[C---:B------:R-:W-:Y:S01]  /*6310*/  FMUL R61, R78.reuse, R65 ;  /* 0x000000414e3d7220 */ /* 0x040fe20000400000 */
[C---:B------:R-:W-:Y:S01]  /*6320*/  FMUL R6, R78.reuse, R6 ;  /* 0x000000064e067220 */ /* 0x040fe20000400000 */
[----:B------:R-:W-:Y:S01]  /*6330*/  F2FP.F16.E5M2.UNPACK_B R94, R95 ;  /* 0x0000005fff5e723e */ /* 0x000fe200020004ff */
[C---:B------:R-:W-:Y:S01]  /*6340*/  FMUL R7, R78.reuse, R7 ;  /* 0x000000074e077220 */ /* 0x040fe20000400000 */
[--C-:B------:R-:W-:Y:S02]  /*6350*/  HADD2.F32 R87, -RZ, R105.reuse.H0_H0 ;  /* 0x20000069ff577230 */ /* 0x100fe40000004100 */
[C---:B------:R-:W-:Y:S01]  /*6360*/  FFMA R6, R81.reuse, R83, R6 ;  /* 0x0000005351067223 */ /* 0x040fe20000000006 */
[----:B------:R-:W-:Y:S01]  /*6370*/  F2FP.F16.E5M2.UNPACK_B R122, R90 ;  /* 0x0000005aff7a723e */ /* 0x000fe200020004ff */
[C---:B------:R-:W-:Y:S01]  /*6380*/  FFMA R7, R81.reuse, R84, R7 ;  /* 0x0000005451077223 */ /* 0x040fe20000000007 */
[C---:B------:R-:W-:Y:S01]  /*6390*/  FFMA R8, R81.reuse, R85, R8 ;  /* 0x0000005551087223 */ /* 0x040fe20000000008 */
[----:B------:R-:W-:Y:S01]  /*63a0*/  F2FP.F16.E5M2.UNPACK_B R124, R90.H1 ;  /* 0x0000005aff7c723e */ /* 0x000fe200030004ff */
[----:B------:R-:W-:Y:S02]  /*63b0*/  HADD2.F32 R88, -RZ, R105.H1_H1 ;  /* 0x30000069ff587230 */ /* 0x000fe40000004100 */
[----:B------:R-:W-:Y:S01]  /*63c0*/  FFMA R9, R81, R86, R9 ;  /* 0x0000005651097223 */ /* 0x000fe20000000009 */
[----:B------:R-:W-:Y:S01]  /*63d0*/  F2FP.SATFINITE.E5M2.F32.PACK_AB_MERGE_C R156, R7, R6, RZ ;  /* 0x00000006079c723e */ /* 0x000fe200048060ff */
[----:B------:R-:W-:Y:S02]  /*63e0*/  HADD2.F32 R90, -RZ, R93.H1_H1 ;  /* 0x3000005dff5a7230 */ /* 0x000fe40000004100 */
[C---:B------:R-:W-:Y:S01]  /*63f0*/  FMUL R10, R78.reuse, R10 ;  /* 0x0000000a4e0a7220 */ /* 0x040fe20000400000 */
[--C-:B------:R-:W-:Y:S01]  /*6400*/  HADD2.F32 R93, -RZ, R94.reuse.H0_H0 ;  /* 0x2000005eff5d7230 */ /* 0x100fe20000004100 */
[----:B------:R-:W-:Y:S01]  /*6410*/  F2FP.SATFINITE.E5M2.F32.PACK_AB_MERGE_C R156, R5, R4, R156 ;  /* 0x00000004059c723e */ /* 0x000fe2000480609c */
[----:B------:R-:W-:Y:S02]  /*6420*/  HADD2.F32 R94, -RZ, R94.H1_H1 ;  /* 0x3000005eff5e7230 */ /* 0x000fe40000004100 */
[C---:B------:R-:W-:Y:S01]  /*6430*/  FFMA R10, R81.reuse, R87, R10 ;  /* 0x00000057510a7223 */ /* 0x040fe2000000000a */
[--C-:B------:R-:W-:Y:S02]  /*6440*/  HADD2.F32 R121, -RZ, R122.reuse.H0_H0 ;  /* 0x2000007aff797230 */ /* 0x100fe40000004100 */
[C---:B------:R-:W-:Y:S01]  /*6450*/  FMUL R11, R78.reuse, R11 ;  /* 0x0000000b4e0b7220 */ /* 0x040fe20000400000 */
[----:B------:R-:W-:Y:S01]  /*6460*/  F2FP.F16.E5M2.UNPACK_B R126, R91 ;  /* 0x0000005bff7e723e */ /* 0x000fe200020004ff */
[----:B------:R-:W-:Y:S01]  /*6470*/  HADD2.F32 R122, -RZ, R122.H1_H1 ;  /* 0x3000007aff7a7230 */ /* 0x000fe20000004100 */
[----:B------:R-:W-:Y:S01]  /*6480*/  F2FP.F16.E5M2.UNPACK_B R103, R95.H1 ;  /* 0x0000005fff67723e */ /* 0x000fe200030004ff */
[C---:B------:R-:W-:Y:S01]  /*6490*/  FFMA R11, R81.reuse, R88, R11 ;  /* 0x00000058510b7223 */ /* 0x040fe2000000000b */
[----:B------:R-:W-:Y:S01]  /*64a0*/  F2FP.F16.E5M2.UNPACK_B R128, R91.H1 ;  /* 0x0000005bff80723e */ /* 0x000fe200030004ff */
[----:B------:R-:W-:Y:S02]  /*64b0*/  HADD2.F32 R91, -RZ, R92.H0_H0 ;  /* 0x2000005cff5b7230 */ /* 0x000fe40000004100 */
[C---:B------:R-:W-:Y:S01]  /*64c0*/  FFMA R12, R81.reuse, R89, R12 ;  /* 0x00000059510c7223 */ /* 0x040fe2000000000c */
[----:B------:R-:W-:Y:S01]  /*64d0*/  FFMA R13, R81, R90, R13 ;  /* 0x0000005a510d7223 */ /* 0x000fe2000000000d */
[----:B------:R-:W-:Y:S01]  /*64e0*/  F2FP.SATFINITE.E5M2.F32.PACK_AB_MERGE_C R157, R11, R10, RZ ;  /* 0x0000000a0b9d723e */ /* 0x000fe200048060ff */
[--C-:B------:R-:W-:Y:S01]  /*64f0*/  HADD2.F32 R125, -RZ, R126.reuse.H0_H0 ;  /* 0x2000007eff7d7230 */ /* 0x100fe20000004100 */
[----:B------:R-:W-:Y:S01]  /*6500*/  F2FP.F16.E5M2.UNPACK_B R101, R96 ;  /* 0x00000060ff65723e */ /* 0x000fe200020004ff */
[----:B------:R-:W-:Y:S01]  /*6510*/  HADD2.F32 R126, -RZ, R126.H1_H1 ;  /* 0x3000007eff7e7230 */ /* 0x000fe20000004100 */
[----:B------:R-:W-:Y:S01]  /*6520*/  F2FP.SATFINITE.E5M2.F32.PACK_AB_MERGE_C R157, R9, R8, R157 ;  /* 0x00000008099d723e */ /* 0x000fe2000480609d */
[----:B------:R-:W-:Y:S02]  /*6530*/  HADD2.F32 R83, -RZ, R142.H0_H0 ;  /* 0x2000008eff537230 */ /* 0x000fe40000004100 */
[C---:B------:R-:W-:Y:S01]  /*6540*/  FMUL R14, R78.reuse, R14 ;  /* 0x0000000e4e0e7220 */ /* 0x040fe20000400000 */
[----:B------:R-:W-:Y:S02]  /*6550*/  HADD2.F32 R92, -RZ, R92.H1_H1 ;  /* 0x3000005cff5c7230 */ /* 0x000fe40000004100 */
[C---:B------:R-:W-:Y:S01]  /*6560*/  FMUL R15, R78.reuse, R15 ;  /* 0x0000000f4e0f7220 */ /* 0x040fe20000400000 */
[----:B------:R-:W-:Y:S01]  /*6570*/  F2FP.F16.E5M2.UNPACK_B R100, R96.H1 ;  /* 0x00000060ff64723e */ /* 0x000fe200030004ff */
[--C-:B------:R-:W-:Y:S02]  /*6580*/  HADD2.F32 R95, -RZ, R103.reuse.H0_H0 ;  /* 0x20000067ff5f7230 */ /* 0x100fe40000004100 */
[C---:B------:R-:W-:Y:S01]  /*6590*/  FFMA R14, R81.reuse, R91, R14 ;  /* 0x0000005b510e7223 */ /* 0x040fe2000000000e */
[C---:B------:R-:W-:Y:S01]  /*65a0*/  FFMA R15, R81.reuse, R92, R15 ;  /* 0x0000005c510f7223 */ /* 0x040fe2000000000f */
[C---:B------:R-:W-:Y:S01]  /*65b0*/  FFMA R16, R81.reuse, R93, R16 ;  /* 0x0000005d51107223 */ /* 0x040fe20000000010 */
[----:B------:R-:W-:Y:S01]  /*65c0*/  FFMA R17, R81, R94, R17 ;  /* 0x0000005e51117223 */ /* 0x000fe20000000011 */
[-C--:B------:R-:W-:Y:S01]  /*65d0*/  F2FP.F16.E5M2.UNPACK_B R102, R97.reuse ;  /* 0x00000061ff66723e */ /* 0x080fe200020004ff */
[----:B------:R-:W-:Y:S01]  /*65e0*/  HADD2.F32 R96, -RZ, R103.H1_H1 ;  /* 0x30000067ff607230 */ /* 0x000fe20000004100 */
[----:B------:R-:W-:Y:S01]  /*65f0*/  F2FP.SATFINITE.E5M2.F32.PACK_AB_MERGE_C R158, R15, R14, RZ ;  /* 0x0000000e0f9e723e */ /* 0x000fe200048060ff */
[C---:B------:R-:W-:Y:S01]  /*6600*/  FMUL R18, R78.reuse, R18 ;  /* 0x000000124e127220 */ /* 0x040fe20000400000 */
[----:B------:R-:W-:Y:S01]  /*6610*/  F2FP.F16.E5M2.UNPACK_B R104, R97.H1 ;  /* 0x00000061ff68723e */ /* 0x000fe200030004ff */
[--C-:B------:R-:W-:Y:S01]  /*6620*/  HADD2.F32 R97, -RZ, R101.reuse.H0_H0 ;  /* 0x20000065ff617230 */ /* 0x100fe20000004100 */
[----:B------:R-:W-:Y:S01]  /*6630*/  F2FP.SATFINITE.E5M2.F32.PACK_AB_MERGE_C R158, R13, R12, R158 ;  /* 0x0000000c0d9e723e */ /* 0x000fe2000480609e */
[C---:B------:R-:W-:Y:S01]  /*6640*/  FFMA R18, R81.reuse, R95, R18 ;  /* 0x0000005f51127223 */ /* 0x040fe20000000012 */
[----:B------:R-:W-:Y:S01]  /*6650*/  F2FP.F16.E5M2.UNPACK_B R110, R99 ;  /* 0x00000063ff6e723e */ /* 0x000fe200020004ff */
[C---:B------:R-:W-:Y:S01]  /*6660*/  FMUL R19, R78.reuse, R19 ;  /* 0x000000134e137220 */ /* 0x040fe20000400000 */
[----:B------:R-:W-:Y:S01]  /*6670*/  F2FP.F16.E5M2.UNPACK_B R112, R99.H1 ;  /* 0x00000063ff70723e */ /* 0x000fe200030004ff */
[----:B------:R-:W-:Y:S01]  /*6680*/  HADD2.F32 R99, -RZ, R101.H1_H1 ;  /* 0x30000065ff637230 */ /* 0x000fe20000004100 */
[-C--:B------:R-:W-:Y:S01]  /*6690*/  F2FP.F16.E5M2.UNPACK_B R106, R98.reuse ;  /* 0x00000062ff6a723e */ /* 0x080fe200020004ff */
[----:B------:R-:W-:Y:S01]  /*66a0*/  HADD2.F32 R101, -RZ, R102.H0_H0 ;  /* 0x20000066ff657230 */ /* 0x000fe20000004100 */
[----:B------:R-:W-:Y:S01]  /*66b0*/  F2FP.F16.E5M2.UNPACK_B R108, R98.H1 ;  /* 0x00000062ff6c723e */ /* 0x000fe200030004ff */
[----:B------:R-:W-:Y:S02]  /*66c0*/  HADD2.F32 R98, -RZ, R100.H0_H0 ;  /* 0x20000064ff627230 */ /* 0x000fe40000004100 */
[C---:B------:R-:W-:Y:S01]  /*66d0*/  FFMA R19, R81.reuse, R96, R19 ;  /* 0x0000006051137223 */ /* 0x040fe20000000013 */
[C---:B------:R-:W-:Y:S01]  /*66e0*/  FFMA R0, R81.reuse, R97, R0 ;  /* 0x0000006151007223 */ /* 0x040fe20000000000 */
[----:B------:R-:W-:Y:S01]  /*66f0*/  FFMA R2, R81, R99, R2 ;  /* 0x0000006351027223 */ /* 0x000fe20000000002 */
[----:B------:R-:W-:Y:S02]  /*6700*/  HADD2.F32 R102, -RZ, R102.H1_H1 ;  /* 0x30000066ff667230 */ /* 0x000fe40000004100 */
[C---:B------:R-:W-:Y:S01]  /*6710*/  FMUL R3, R78.reuse, R22 ;  /* 0x000000164e037220 */ /* 0x040fe20000400000 */
[----:B------:R-:W-:Y:S01]  /*6720*/  HADD2.F32 R100, -RZ, R100.H1_H1 ;  /* 0x30000064ff647230 */ /* 0x000fe20000004100 */
[----:B------:R-:W-:Y:S01]  /*6730*/  F2FP.SATFINITE.E5M2.F32.PACK_AB_MERGE_C R159, R19, R18, RZ ;  /* 0x00000012139f723e */ /* 0x000fe200048060ff */
[--C-:B------:R-:W-:Y:S02]  /*6740*/  HADD2.F32 R105, -RZ, R106.reuse.H0_H0 ;  /* 0x2000006aff697230 */ /* 0x100fe40000004100 */
[----:B------:R-:W-:Y:S01]  /*6750*/  FFMA R3, R81, R98, R3 ;  /* 0x0000006251037223 */ /* 0x000fe20000000003 */
[----:B------:R-:W-:Y:S01]  /*6760*/  HADD2.F32 R106, -RZ, R106.H1_H1 ;  /* 0x3000006aff6a7230 */ /* 0x000fe20000004100 */
[----:B------:R-:W-:Y:S01]  /*6770*/  F2FP.SATFINITE.E5M2.F32.PACK_AB_MERGE_C R159, R17, R16, R159 ;  /* 0x00000010119f723e */ /* 0x000fe2000480609f */
[----:B------:R-:W-:Y:S02]  /*6780*/  HADD2.F32 R109, -RZ, R110.H0_H0 ;  /* 0x2000006eff6d7230 */ /* 0x000fe40000004100 */
[C---:B------:R-:W-:Y:S01]  /*6790*/  FMUL R23, R78.reuse, R23 ;  /* 0x000000174e177220 */ /* 0x040fe20000400000 */
[--C-:B------:R-:W-:Y:S02]  /*67a0*/  HADD2.F32 R103, -RZ, R104.reuse.H0_H0 ;  /* 0x20000068ff677230 */ /* 0x100fe40000004100 */
[C---:B------:R-:W-:Y:S01]  /*67b0*/  FMUL R22, R78.reuse, R26 ;  /* 0x0000001a4e167220 */ /* 0x040fe20000400000 */
[----:B------:R-:W-:Y:S01]  /*67c0*/  HADD2.F32 R104, -RZ, R104.H1_H1 ;  /* 0x30000068ff687230 */ /* 0x000fe20000004100 */
[----:B------:R1:W-:Y:S01]  /*67d0*/  STS.128 [R168+UR43+0x2200], R156 ;  /* 0x0022009ca8007988 */ /* 0x0003e20008000c2b */
[C---:B------:R-:W-:Y:S01]  /*67e0*/  FFMA R23, R81.reuse, R100, R23 ;  /* 0x0000006451177223 */ /* 0x040fe20000000017 */
[C---:B------:R-:W-:Y:S01]  /*67f0*/  FFMA R20, R81.reuse, R101, R20 ;  /* 0x0000006551147223 */ /* 0x040fe20000000014 */
[C---:B------:R-:W-:Y:S01]  /*6800*/  FFMA R21, R81.reuse, R102, R21 ;  /* 0x0000006651157223 */ /* 0x040fe20000000015 */
[----:B------:R-:W-:Y:S01]  /*6810*/  FFMA R22, R81, R103, R22 ;  /* 0x0000006751167223 */ /* 0x000fe20000000016 */
[----:B------:R-:W-:Y:S01]  /*6820*/  HADD2.F32 R110, -RZ, R110.H1_H1 ;  /* 0x3000006eff6e7230 */ /* 0x000fe20000004100 */
[----:B------:R-:W-:Y:S01]  /*6830*/  F2FP.SATFINITE.E5M2.F32.PACK_AB_MERGE_C R161, R23, R3, RZ ;  /* 0x0000000317a1723e */ /* 0x000fe200048060ff */
[C---:B------:R-:W-:Y:S01]  /*6840*/  FMUL R27, R78.reuse, R27 ;  /* 0x0000001b4e1b7220 */ /* 0x040fe20000400000 */
[--C-:B------:R-:W-:Y:S02]  /*6850*/  HADD2.F32 R107, -RZ, R108.reuse.H0_H0 ;  /* 0x2000006cff6b7230 */ /* 0x100fe40000004100 */
[----:B------:R-:W-:Y:S01]  /*6860*/  FMUL R26, R78, R30 ;  /* 0x0000001e4e1a7220 */ /* 0x000fe20000400000 */
[----:B------:R-:W-:Y:S01]  /*6870*/  HADD2.F32 R108, -RZ, R108.H1_H1 ;  /* 0x3000006cff6c7230 */ /* 0x000fe20000004100 */
[----:B------:R-:W-:Y:S01]  /*6880*/  F2FP.SATFINITE.E5M2.F32.PACK_AB_MERGE_C R160, R2, R0, R161 ;  /* 0x0000000002a0723e */ /* 0x000fe200048060a1 */
[C---:B------:R-:W-:Y:S01]  /*6890*/  FFMA R27, R81.reuse, R104, R27 ;  /* 0x00000068511b7223 */ /* 0x040fe2000000001b */
[C---:B------:R-:W-:Y:S01]  /*68a0*/  FFMA R24, R81.reuse, R105, R24 ;  /* 0x0000006951187223 */ /* 0x040fe20000000018 */
[C---:B------:R-:W-:Y:S01]  /*68b0*/  FFMA R25, R81.reuse, R106, R25 ;  /* 0x0000006a51197223 */ /* 0x040fe20000000019 */
[----:B------:R-:W-:Y:S01]  /*68c0*/  FFMA R26, R81, R107, R26 ;  /* 0x0000006b511a7223 */ /* 0x000fe2000000001a */
[C---:B------:R-:W-:Y:S01]  /*68d0*/  FMUL R31, R78.reuse, R31 ;  /* 0x0000001f4e1f7220 */ /* 0x040fe20000400000 */
[--C-:B------:R-:W-:Y:S01]  /*68e0*/  HADD2.F32 R111, -RZ, R112.reuse.H0_H0 ;  /* 0x20000070ff6f7230 */ /* 0x100fe20000004100 */
[----:B------:R-:W-:Y:S01]  /*68f0*/  F2FP.SATFINITE.E5M2.F32.PACK_AB_MERGE_C R162, R27, R22, RZ ;  /* 0x000000161ba2723e */ /* 0x000fe200048060ff */
[----:B------:R-:W-:Y:S02]  /*6900*/  HADD2.F32 R112, -RZ, R112.H1_H1 ;  /* 0x30000070ff707230 */ /* 0x000fe40000004100 */
[C---:B------:R-:W-:Y:S01]  /*6910*/  FFMA R31, R81.reuse, R108, R31 ;  /* 0x0000006c511f7223 */ /* 0x040fe2000000001f */
[----:B------:R-:W-:Y:S01]  /*6920*/  FFMA R28, R81, R109, R28 ;  /* 0x0000006d511c7223 */ /* 0x000fe2000000001c */
[----:B------:R-:W-:Y:S01]  /*6930*/  F2FP.SATFINITE.E5M2.F32.PACK_AB_MERGE_C R161, R21, R20, R162 ;  /* 0x0000001415a1723e */ /* 0x000fe200048060a2 */
[----:B------:R-:W-:Y:S01]  /*6940*/  FFMA R29, R81, R110, R29 ;  /* 0x0000006e511d7223 */ /* 0x000fe2000000001d */
[C---:B------:R-:W-:Y:S01]  /*6950*/  FMUL R30, R78.reuse, R34 ;  /* 0x000000224e1e7220 */ /* 0x040fe20000400000 */
[----:B------:R-:W-:Y:S01]  /*6960*/  F2FP.SATFINITE.E5M2.F32.PACK_AB_MERGE_C R163, R31, R26, RZ ;  /* 0x0000001a1fa3723e */ /* 0x000fe200048060ff */
[C---:B------:R-:W-:Y:S01]  /*6970*/  FMUL R35, R78.reuse, R35 ;  /* 0x000000234e237220 */ /* 0x040fe20000400000 */
[--C-:B------:R-:W-:Y:S02]  /*6980*/  HADD2.F32 R115, -RZ, R116.reuse.H0_H0 ;  /* 0x20000074ff737230 */ /* 0x100fe40000004100 */
[----:B------:R-:W-:Y:S01]  /*6990*/  FFMA R30, R81, R111, R30 ;  /* 0x0000006f511e7223 */ /* 0x000fe2000000001e */
[----:B------:R-:W-:Y:S01]  /*69a0*/  F2FP.SATFINITE.E5M2.F32.PACK_AB_MERGE_C R162, R25, R24, R163 ;  /* 0x0000001819a2723e */ /* 0x000fe200048060a3 */
[C---:B------:R-:W-:Y:S01]  /*69b0*/  FFMA R35, R81.reuse, R112, R35 ;  /* 0x0000007051237223 */ /* 0x040fe20000000023 */
[C---:B------:R-:W-:Y:S01]  /*69c0*/  FFMA R32, R81.reuse, R113, R32 ;  /* 0x0000007151207223 */ /* 0x040fe20000000020 */
[----:B------:R-:W-:Y:S01]  /*69d0*/  FFMA R33, R81, R114, R33 ;  /* 0x0000007251217223 */ /* 0x000fe20000000021 */
[----:B------:R-:W-:Y:S02]  /*69e0*/  HADD2.F32 R116, -RZ, R116.H1_H1 ;  /* 0x30000074ff747230 */ /* 0x000fe40000004100 */
        /* <DEDUP_REMOVED lines=9> */
[----:B------:R-:W-:Y:S01]  /*6a80*/  HADD2.F32 R120, -RZ, R120.H1_H1 ;  /* 0x30000078ff787230 */ /* 0x000fe20000004100 */
[----:B------:R1:W-:Y:S01]  /*6a90*/  STS.128 [R178+0x2010], R160 ;  /* 0x002010a0b2007388 */ /* 0x0003e20000000c00 */
[----:B------:R-:W-:Y:S01]  /*6aa0*/  F2FP.SATFINITE.E5M2.F32.PACK_AB_MERGE_C R184, R39, R34, RZ ;  /* 0x0000002227b8723e */ /* 0x000fe200048060ff */
[C---:B------:R-:W-:Y:S01]  /*6ab0*/  FMUL R38, R78.reuse, R42 ;  /* 0x0000002a4e267220 */ /* 0x040fe20000400000 */
[C---:B------:R-:W-:Y:S01]  /*6ac0*/  FMUL R43, R78.reuse, R43 ;  /* 0x0000002b4e2b7220 */ /* 0x040fe20000400000 */
[--C-:B------:R-:W-:Y:S01]  /*6ad0*/  HADD2.F32 R123, -RZ, R124.reuse.H0_H0 ;  /* 0x2000007cff7b7230 */ /* 0x100fe20000004100 */
[----:B------:R-:W-:Y:S01]  /*6ae0*/  F2FP.SATFINITE.E5M2.F32.PACK_AB_MERGE_C R184, R33, R32, R184 ;  /* 0x0000002021b8723e */ /* 0x000fe200048060b8 */
[C---:B------:R-:W-:Y:S01]  /*6af0*/  FFMA R38, R81.reuse, R119, R38 ;  /* 0x0000007751267223 */ /* 0x040fe20000000026 */
        /* <DEDUP_REMOVED lines=12> */
[C---:B------:R-:W-:Y:S01]  /*6bc0*/  FFMA R45, R81.reuse, R126, R45 ;  /* 0x0000007e512d7223 */ /* 0x040fe2000000002d */
[----:B------:R-:W-:Y:S02]  /*6bd0*/  HADD2.F32 R128, -RZ, R128.H1_H1 ;  /* 0x30000080ff807230 */ /* 0x000fe40000004100 */
[C---:B------:R-:W-:Y:S01]  /*6be0*/  FMUL R46, R78.reuse, R50 ;  /* 0x000000324e2e7220 */ /* 0x040fe20000400000 */
[C---:B------:R-:W-:Y:S01]  /*6bf0*/  FMUL R51, R78.reuse, R51 ;  /* 0x000000334e337220 */ /* 0x040fe20000400000 */
[--C-:B------:R-:W-:Y:S02]  /*6c00*/  HADD2.F32 R131, -RZ, R132.reuse.H0_H0 ;  /* 0x20000084ff837230 */ /* 0x100fe40000004100 */
[C---:B------:R-:W-:Y:S01]  /*6c10*/  FMUL R50, R78.reuse, R54 ;  /* 0x000000364e327220 */ /* 0x040fe20000400000 */
[C---:B------:R-:W-:Y:S01]  /*6c20*/  FFMA R46, R81.reuse, R127, R46 ;  /* 0x0000007f512e7223 */ /* 0x040fe2000000002e */
[----:B------:R-:W-:Y:S02]  /*6c30*/  HADD2.F32 R132, -RZ, R132.H1_H1 ;  /* 0x30000084ff847230 */ /* 0x000fe40000004100 */
[C---:B------:R-:W-:Y:S01]  /*6c40*/  FFMA R51, R81.reuse, R128, R51 ;  /* 0x0000008051337223 */ /* 0x040fe20000000033 */
[C---:B------:R-:W-:Y:S01]  /*6c50*/  FMUL R55, R78.reuse, R55 ;  /* 0x000000374e377220 */ /* 0x040fe20000400000 */
[C---:B------:R-:W-:Y:S01]  /*6c60*/  FFMA R48, R81.reuse, R129, R48 ;  /* 0x0000008151307223 */ /* 0x040fe20000000030 */
[C---:B------:R-:W-:Y:S01]  /*6c70*/  FFMA R49, R81.reuse, R130, R49 ;  /* 0x0000008251317223 */ /* 0x040fe20000000031 */
[--C-:B------:R-:W-:Y:S02]  /*6c80*/  HADD2.F32 R135, -RZ, R136.reuse.H0_H0 ;  /* 0x20000088ff877230 */ /* 0x100fe40000004100 */
[C---:B------:R-:W-:Y:S01]  /*6c90*/  FFMA R50, R81.reuse, R131, R50 ;  /* 0x0000008351327223 */ /* 0x040fe20000000032 */
[----:B------:R-:W-:Y:S02]  /*6ca0*/  HADD2.F32 R136, -RZ, R136.H1_H1 ;  /* 0x30000088ff887230 */ /* 0x000fe40000004100 */
[C---:B------:R-:W-:Y:S01]  /*6cb0*/  FMUL R54, R78.reuse, R58 ;  /* 0x0000003a4e367220 */ /* 0x040fe20000400000 */
        /* <DEDUP_REMOVED lines=16> */
[----:B------:R-:W-:Y:S01]  /*6dc0*/  FFMA R63, R81, R140, R63 ;  /* 0x0000008c513f7223 */ /* 0x000fe2000000003f */
[----:B------:R-:W-:Y:S01]  /*6dd0*/  FMUL R67, R78, R67 ;  /* 0x000000434e437220 */ /* 0x000fe20000400000 */
[----:B------:R-:W-:Y:S01]  /*6de0*/  F2FP.SATFINITE.E5M2.F32.PACK_AB_MERGE_C R186, R47, R42, RZ ;  /* 0x0000002a2fba723e */ /* 0x000fe200048060ff */
[----:B------:R-:W-:Y:S01]  /*6df0*/  FFMA R60, R81, R83, R60 ;  /* 0x00000053513c7223 */ /* 0x000fe2000000003c */
[----:B------:R-:W-:Y:S01]  /*6e00*/  F2FP.SATFINITE.E5M2.F32.PACK_AB_MERGE_C R187, R51, R46, RZ ;  /* 0x0000002e33bb723e */ /* 0x000fe200048060ff */
[C---:B------:R-:W-:Y:S01]  /*6e10*/  FFMA R61, R81.reuse, R80, R61 ;  /* 0x00000050513d7223 */ /* 0x040fe2000000003d */
[C---:B------:R-:W-:Y:S01]  /*6e20*/  FFMA R62, R81.reuse, R85, R62 ;  /* 0x00000055513e7223 */ /* 0x040fe2000000003e */
[----:B------:R-:W-:Y:S01]  /*6e30*/  FFMA R67, R81, R82, R67 ;  /* 0x0000005251437223 */ /* 0x000fe20000000043 */
[----:B------:R-:W-:Y:S02]  /*6e40*/  F2FP.SATFINITE.E5M2.F32.PACK_AB_MERGE_C R186, R41, R40, R186 ;  /* 0x0000002829ba723e */ /* 0x000fe400048060ba */
[----:B------:R-:W-:Y:S02]  /*6e50*/  F2FP.SATFINITE.E5M2.F32.PACK_AB_MERGE_C R187, R45, R44, R187 ;  /* 0x0000002c2dbb723e */ /* 0x000fe400048060bb */
[----:B------:R-:W-:Y:S02]  /*6e60*/  F2FP.SATFINITE.E5M2.F32.PACK_AB_MERGE_C R188, R55, R50, RZ ;  /* 0x0000003237bc723e */ /* 0x000fe400048060ff */
[----:B------:R-:W-:Y:S01]  /*6e70*/  F2FP.SATFINITE.E5M2.F32.PACK_AB_MERGE_C R189, R59, R54, RZ ;  /* 0x000000363bbd723e */ /* 0x000fe200048060ff */
[----:B------:R1:W-:Y:S01]  /*6e80*/  STS.128 [R177+0x2020], R184 ;  /* 0x002020b8b1007388 */ /* 0x0003e20000000c00 */
[----:B------:R-:W-:Y:S02]  /*6e90*/  F2FP.SATFINITE.E5M2.F32.PACK_AB_MERGE_C R190, R63, R58, RZ ;  /* 0x0000003a3fbe723e */ /* 0x000fe400048060ff */
[----:B------:R-:W-:Y:S02]  /*6ea0*/  F2FP.SATFINITE.E5M2.F32.PACK_AB_MERGE_C R182, R67, R62, RZ ;  /* 0x0000003e43b6723e */ /* 0x000fe400048060ff */
[----:B------:R-:W-:Y:S02]  /*6eb0*/  F2FP.SATFINITE.E5M2.F32.PACK_AB_MERGE_C R188, R49, R48, R188 ;  /* 0x0000003031bc723e */ /* 0x000fe400048060bc */
[----:B------:R-:W-:Y:S02]  /*6ec0*/  F2FP.SATFINITE.E5M2.F32.PACK_AB_MERGE_C R189, R53, R52, R189 ;  /* 0x0000003435bd723e */ /* 0x000fe400048060bd */
[----:B------:R-:W-:Y:S02]  /*6ed0*/  F2FP.SATFINITE.E5M2.F32.PACK_AB_MERGE_C R190, R57, R56, R190 ;  /* 0x0000003839be723e */ /* 0x000fe400048060be */
[----:B------:R-:W-:Y:S02]  /*6ee0*/  F2FP.SATFINITE.E5M2.F32.PACK_AB_MERGE_C R191, R61, R60, R182 ;  /* 0x0000003c3dbf723e */ /* 0x000fe400048060b6 */
[----:B------:R-:W-:Y:S03]  /*6ef0*/  IADD3 R76, PT, PT, R76, 0x1, RZ ;  /* 0x000000014c4c7810 */ /* 0x000fe60007ffe0ff */
[----:B------:R1:W-:Y:S01]  /*6f00*/  STS.128 [R176+0x2030], R188 ;  /* 0x002030bcb0007388 */ /* 0x0003e20000000c00 */
[----:B------:R-:W-:Y:S01]  /*6f10*/  @!PT LDS RZ, [RZ] ;  /* 0x00000000fffff984 */ /* 0x000fe20000000800 */
[----:B------:R-:W-:Y:S01]  /*6f20*/  @!PT LDS RZ, [RZ] ;  /* 0x00000000fffff984 */ /* 0x000fe20000000800 */
[----:B------:R-:W-:Y:S01]  /*6f30*/  @!PT LDS RZ, [RZ] ;  /* 0x00000000fffff984 */ /* 0x000fe20000000800 */
[----:B------:R-:W-:Y:S01]  /*6f40*/  @!PT LDS RZ, [RZ] ;  /* 0x00000000fffff984 */ /* 0x000fe20000000800 */
[----:B------:R3:W-:Y:S07]  /*6f50*/  MEMBAR.ALL.CTA ;  /* 0x0000000000007992 */ /* 0x0007ee0000008000 */
[----:B---3--:R-:W3:Y:S02]  /*6f60*/  FENCE.VIEW.ASYNC.S ;  /* 0x00000000000073c6 */ /* 0x008ee40000000000 */
[----:B---3--:R-:W-:Y:S06]  /*6f70*/  BAR.SYNC.DEFER_BLOCKING 0x1, 0x80 ;  /* 0x0042000000007b1d */ /* 0x008fec0000010000 */
[----:B------:R-:W-:Y:S05]  /*6f80*/  @P0 BRA `(.L_x_107) ;  /* 0x0000000000340947 */ /* 0x000fea0003800000 */
[----:B------:R-:W-:Y:S01]  /*6f90*/  UIADD3 UR12, UPT, UPT, UR43, 0x2200, URZ ;  /* 0x000022002b0c7890 */ /* 0x000fe2000fffe0ff */
[----:B------:R-:W-:Y:S01]  /*6fa0*/  R2UR UR9, R155 ;  /* 0x000000009b0972ca */ /* 0x000fe200000e0000 */
[----:B------:R-:W-:Y:S01]  /*6fb0*/  UIADD3 UR10, UP0, UPT, UR46, 0x680, URZ ;  /* 0x000006802e0a7890 */ /* 0x000fe2000ff1e0ff */
[----:B------:R-:W-:Y:S01]  /*6fc0*/  R2UR UR8, R165 ;  /* 0x00000000a50872ca */ /* 0x000fe200000e0000 */
[----:B------:R-:W-:Y:S02]  /*6fd0*/  UMOV UR7, UR36 ;  /* 0x0000002400077c82 */ /* 0x000fe40008000000 */
[----:B------:R-:W-:Y:S01]  /*6fe0*/  IMAD.U32 R179, RZ, RZ, UR12 ;  /* 0x0000000cffb37e24 */ /* 0x000fe2000f8e00ff */
[----:B------:R-:W-:Y:S04]  /*6ff0*/  UIADD3.X UR11, UPT, UPT, URZ, UR47, URZ, UP0, !UPT ;  /* 0x0000002fff0b7290 */ /* 0x000fe800087fe4ff */
[----:B------:R-:W-:Y:S03]  /*7000*/  R2UR UR4, R179 ;  /* 0x00000000b30472ca */ /* 0x000fe600000e0000 */
[----:B------:R-:W-:Y:S02]  /*7010*/  USHF.L.U32 UR5, UR9, 0x6, URZ ;  /* 0x0000000609057899 */ /* 0x000fe400080006ff */
[----:B------:R-:W-:Y:S09]  /*7020*/  USHF.L.U32 UR6, UR8, 0x7, URZ ;  /* 0x0000000708067899 */ /* 0x000ff200080006ff */
[----:B------:R3:W-:Y:S01]  /*7030*/  UTMASTG.3D [UR4], [UR10] ;  /* 0x000000040a0073b5 */ /* 0x0007e20008010000 */
[----:B------:R0:W-:Y:S01]  /*7040*/  UTMACMDFLUSH ;  /* 0x00000000000079b7 */ /* 0x0001e20000000000 */
[----:B---3--:R-:W-:Y:S04]  /*7050*/  DEPBAR.LE SB0, 0x0 ;  /* 0x000080000000791a */ /* 0x008fe80000000000 */
.L_x_107:
[----:B------:R-:W-:Y:S05]  /*7060*/  BSYNC.RECONVERGENT B0 ;  /* 0x0000000000007941 */ /* 0x000fea0003800200 */
.L_x_106:
[----:B------:R-:W-:Y:S01]  /*7070*/  BAR.SYNC.DEFER_BLOCKING 0x1, 0x80 ;  /* 0x0042000000007b1d */ /* 0x000fe20000010000 */
[----:B------:R-:W-:Y:S01]  /*7080*/  ISETP.NE.AND P2, PT, R180, RZ, PT ;  /* 0x000000ffb400720c */ /* 0x000fe20003f45270 */
[----:B------:R-:W-:Y:S01]  /*7090*/  IMAD.IADD R155, R75, 0x1, R143 ;  /* 0x000000014b9b7824 */ /* 0x000fe200078e028f */
[----:B------:R-:W-:Y:S01]  /*70a0*/  ISETP.NE.AND P0, PT, R181, 0x2, PT ;  /* 0x00000002b500780c */ /* 0x000fe20003f05270 */
[----:B------:R-:W-:Y:S01]  /*70b0*/  IMAD.IADD R165, R77, 0x1, R154 ;  /* 0x000000014da57824 */ /* 0x000fe200078e029a */
[----:B------:R-:W-:Y:S02]  /*70c0*/  ISETP.NE.AND P1, PT, R76, 0x4, PT ;  /* 0x000000044c00780c */ /* 0x000fe40003f25270 */
[----:B------:R-:W-:Y:S02]  /*70d0*/  SEL R3, RZ, 0x1, P0 ;  /* 0x00000001ff037807 */ /* 0x000fe40000000000 */
[----:B------:R-:W-:Y:S02]  /*70e0*/  SEL R0, RZ, 0x1, P1 ;  /* 0x00000001ff007807 */ /* 0x000fe40000800000 */
[----:B------:R-:W-:Y:S02]  /*70f0*/  LOP3.LUT R174, R174, R3, RZ, 0x3c, !PT ;  /* 0x00000003aeae7212 */ /* 0x000fe400078e3cff */
[----:B------:R-:W-:Y:S02]  /*7100*/  LOP3.LUT R175, R175, R0, RZ, 0x3c, !PT ;  /* 0x00000000afaf7212 */ /* 0x000fe400078e3cff */
[----:B------:R-:W-:Y:S02]  /*7110*/  @P2 R2UR UR36, R171 ;  /* 0x00000000ab2422ca */ /* 0x000fe400000e0000 */
[----:B------:R-:W-:Y:S02]  /*7120*/  SEL R181, R181, RZ, P0 ;  /* 0x000000ffb5b57207 */ /* 0x000fe40000000000 */
[----:B------:R-:W-:Y:S01]  /*7130*/  SEL R76, R76, RZ, P1 ;  /* 0x000000ff4c4c7207 */ /* 0x000fe20000800000 */
[----:B------:R-:W-:Y:S10]  /*7140*/  @P2 BRA `(.L_x_108) ;  /* 0xffffffdc00702947 */ /* 0x000ff4000383ffff */
[----:B------:R-:W-:Y:S05]  /*7150*/  EXIT ;  /* 0x000000000000794d */ /* 0x000fea0003800000 */
.L_x_20:
[----:B--2---:R2:W1:Y:S02]  /*7160*/  SYNCS.PHASECHK.TRANS64.TRYWAIT P0, [R3+URZ+0x1a0], R2 ;  /* 0x0001a002030075a7 */ /* 0x00446400080011ff */
[----:B-1----:R-:W-:Y:S05]  /*7170*/  @!P0 NANOSLEEP.SYNCS 0x989680 ;  /* 0x009896800000895d */ /* 0x002fea0003900000 */
[----:B------:R-:W1:Y:S02]  /*7180*/  @!P0 SYNCS.PHASECHK.TRANS64 P0, [R3+URZ+0x1a0], R2 ;  /* 0x0001a002030085a7 */ /* 0x000e6400080010ff */
[----:B-1----:R-:W-:Y:S05]  /*7190*/  @!P0 BRA `(.L_x_20) ;  /* 0xfffffffc00f08947 */ /* 0x002fea000383ffff */
[----:B------:R-:W-:Y:S05]  /*71a0*/  BRA `(.L_x_109) ;  /* 0xffffffa400687947 */ /* 0x000fea000383ffff */
.L_x_23:
[----:B-1----:R-:W-:-:S07]  /*71b0*/  MOV R2, UR33 ;  /* 0x0000002100027c02 */ /* 0x002fce0008000f00 */
.L_x_110:
[----:B-1----:R1:W2:Y:S02]  /*71c0*/  SYNCS.PHASECHK.TRANS64.TRYWAIT P0, [R2+URZ+0x88], R5 ;  /* 0x00008805020075a7 */ /* 0x0022a400080011ff */
[----:B--2---:R-:W-:Y:S05]  /*71d0*/  @!P0 NANOSLEEP.SYNCS 0x989680 ;  /* 0x009896800000895d */ /* 0x004fea0003900000 */
[----:B------:R-:W2:Y:S02]  /*71e0*/  @!P0 SYNCS.PHASECHK.TRANS64 P0, [R2+URZ+0x88], R5 ;  /* 0x00008805020085a7 */ /* 0x000ea400080010ff */
[----:B--2---:R-:W-:Y:S05]  /*71f0*/  @!P0 BRA `(.L_x_110) ;  /* 0xfffffffc00f08947 */ /* 0x004fea000383ffff */
[----:B------:R-:W-:Y:S05]  /*7200*/  BRA `(.L_x_22) ;  /* 0xffffffa400b87947 */ /* 0x000fea000383ffff */
.L_x_29:
[----:B-1----:R-:W-:-:S07]  /*7210*/  MOV R2, UR17 ;  /* 0x0000001100027c02 */ /* 0x002fce0008000f00 */
.L_x_111:
[----:B-1----:R1:W2:Y:S02]  /*7220*/  SYNCS.PHASECHK.TRANS64.TRYWAIT P0, [R2+URZ+0x88], R5 ;  /* 0x00008805020075a7 */ /* 0x0022a400080011ff */
[----:B--2---:R-:W-:Y:S05]  /*7230*/  @!P0 NANOSLEEP.SYNCS 0x989680 ;  /* 0x009896800000895d */ /* 0x004fea0003900000 */
[----:B------:R-:W2:Y:S02]  /*7240*/  @!P0 SYNCS.PHASECHK.TRANS64 P0, [R2+URZ+0x88], R5 ;  /* 0x00008805020085a7 */ /* 0x000ea400080010ff */
[----:B--2---:R-:W-:Y:S05]  /*7250*/  @!P0 BRA `(.L_x_111) ;  /* 0xfffffffc00f08947 */ /* 0x004fea000383ffff */
[----:B------:R-:W-:Y:S05]  /*7260*/  BRA `(.L_x_28) ;  /* 0xffffffa800607947 */ /* 0x000fea000383ffff */
.L_x_33:
[----:B-1----:R1:W2:Y:S02]  /*7270*/  SYNCS.PHASECHK.TRANS64.TRYWAIT P0, [R2+URZ+0x130], R3 ;  /* 0x00013003020075a7 */ /* 0x0022a400080011ff */
[----:B--2---:R-:W-:Y:S05]  /*7280*/  @!P0 NANOSLEEP.SYNCS 0x989680 ;  /* 0x009896800000895d */ /* 0x004fea0003900000 */
[----:B------:R-:W2:Y:S02]  /*7290*/  @!P0 SYNCS.PHASECHK.TRANS64 P0, [R2+URZ+0x130], R3 ;  /* 0x00013003020085a7 */ /* 0x000ea400080010ff */
[----:B--2---:R-:W-:Y:S05]  /*72a0*/  @!P0 BRA `(.L_x_33) ;  /* 0xfffffffc00f08947 */ /* 0x004fea000383ffff */
[----:B------:R-:W-:Y:S05]  /*72b0*/  BRA `(.L_x_112) ;  /* 0xffffffa800f07947 */ /* 0x000fea000383ffff */
.L_x_37:
[----:B----4-:R-:W-:-:S07]  /*72c0*/  MOV R0, UR5 ;  /* 0x0000000500007c02 */ /* 0x010fce0008000f00 */
.L_x_113:
[----:B-1----:R1:W2:Y:S02]  /*72d0*/  SYNCS.PHASECHK.TRANS64.TRYWAIT P0, [R0+URZ], R3 ;  /* 0x00000003000075a7 */ /* 0x0022a400080011ff */
[----:B--2---:R-:W-:Y:S05]  /*72e0*/  @!P0 NANOSLEEP.SYNCS 0x989680 ;  /* 0x009896800000895d */ /* 0x004fea0003900000 */
[----:B------:R-:W2:Y:S02]  /*72f0*/  @!P0 SYNCS.PHASECHK.TRANS64 P0, [R0+URZ], R3 ;  /* 0x00000003000085a7 */ /* 0x000ea400080010ff */
[----:B--2---:R-:W-:Y:S05]  /*7300*/  @!P0 BRA `(.L_x_113) ;  /* 0xfffffffc00f08947 */ /* 0x004fea000383ffff */
[----:B------:R-:W-:Y:S05]  /*7310*/  BRA `(.L_x_114) ;  /* 0xffffffb000607947 */ /* 0x000fea000383ffff */
.L_x_38:
[----:B----4-:R-:W-:-:S07]  /*7320*/  MOV R0, UR5 ;  /* 0x0000000500007c02 */ /* 0x010fce0008000f00 */
.L_x_115:
[----:B-1----:R1:W2:Y:S02]  /*7330*/  SYNCS.PHASECHK.TRANS64.TRYWAIT P0, [R0+URZ], R3 ;  /* 0x00000003000075a7 */ /* 0x0022a400080011ff */
[----:B--2---:R-:W-:Y:S05]  /*7340*/  @!P0 NANOSLEEP.SYNCS 0x989680 ;  /* 0x009896800000895d */ /* 0x004fea0003900000 */
[----:B------:R-:W2:Y:S02]  /*7350*/  @!P0 SYNCS.PHASECHK.TRANS64 P0, [R0+URZ], R3 ;  /* 0x00000003000085a7 */ /* 0x000ea400080010ff */
[----:B--2---:R-:W-:Y:S05]  /*7360*/  @!P0 BRA `(.L_x_115) ;  /* 0xfffffffc00f08947 */ /* 0x004fea000383ffff */
[----:B------:R-:W-:Y:S05]  /*7370*/  BRA `(.L_x_116) ;  /* 0xffffffb0006c7947 */ /* 0x000fea000383ffff */
.L_x_39:
[----:B----4-:R-:W-:-:S07]  /*7380*/  MOV R0, UR5 ;  /* 0x0000000500007c02 */ /* 0x010fce0008000f00 */
.L_x_117:
[----:B-1----:R1:W2:Y:S02]  /*7390*/  SYNCS.PHASECHK.TRANS64.TRYWAIT P0, [R0+URZ], R3 ;  /* 0x00000003000075a7 */ /* 0x0022a400080011ff */
[----:B--2---:R-:W-:Y:S05]  /*73a0*/  @!P0 NANOSLEEP.SYNCS 0x989680 ;  /* 0x009896800000895d */ /* 0x004fea0003900000 */
[----:B------:R-:W2:Y:S02]  /*73b0*/  @!P0 SYNCS.PHASECHK.TRANS64 P0, [R0+URZ], R3 ;  /* 0x00000003000085a7 */ /* 0x000ea400080010ff */
[----:B--2---:R-:W-:Y:S05]  /*73c0*/  @!P0 BRA `(.L_x_117) ;  /* 0xfffffffc00f08947 */ /* 0x004fea000383ffff */
[----:B------:R-:W-:Y:S05]  /*73d0*/  BRA `(.L_x_118) ;  /* 0xffffffb000787947 */ /* 0x000fea000383ffff */
.L_x_40:
[----:B----4-:R-:W-:-:S07]  /*73e0*/  MOV R0, UR5 ;  /* 0x0000000500007c02 */ /* 0x010fce0008000f00 */
.L_x_119:
[----:B-1----:R1:W2:Y:S02]  /*73f0*/  SYNCS.PHASECHK.TRANS64.TRYWAIT P0, [R0+URZ], R3 ;  /* 0x00000003000075a7 */ /* 0x0022a400080011ff */
[----:B--2---:R-:W-:Y:S05]  /*7400*/  @!P0 NANOSLEEP.SYNCS 0x989680 ;  /* 0x009896800000895d */ /* 0x004fea0003900000 */
[----:B------:R-:W2:Y:S02]  /*7410*/  @!P0 SYNCS.PHASECHK.TRANS64 P0, [R0+URZ], R3 ;  /* 0x00000003000085a7 */ /* 0x000ea400080010ff */
[----:B--2---:R-:W-:Y:S05]  /*7420*/  @!P0 BRA `(.L_x_119) ;  /* 0xfffffffc00f08947 */ /* 0x004fea000383ffff */
[----:B------:R-:W-:Y:S05]  /*7430*/  BRA `(.L_x_120) ;  /* 0xffffffb000847947 */ /* 0x000fea000383ffff */
.L_x_41:
[----:B----4-:R-:W-:-:S07]  /*7440*/  MOV R0, UR5 ;  /* 0x0000000500007c02 */ /* 0x010fce0008000f00 */
.L_x_121:
[----:B-1----:R1:W2:Y:S02]  /*7450*/  SYNCS.PHASECHK.TRANS64.TRYWAIT P0, [R0+URZ], R3 ;  /* 0x00000003000075a7 */ /* 0x0022a400080011ff */
[----:B--2---:R-:W-:Y:S05]  /*7460*/  @!P0 NANOSLEEP.SYNCS 0x989680 ;  /* 0x009896800000895d */ /* 0x004fea0003900000 */
[----:B------:R-:W2:Y:S02]  /*7470*/  @!P0 SYNCS.PHASECHK.TRANS64 P0, [R0+URZ], R3 ;  /* 0x00000003000085a7 */ /* 0x000ea400080010ff */
[----:B--2---:R-:W-:Y:S05]  /*7480*/  @!P0 BRA `(.L_x_121) ;  /* 0xfffffffc00f08947 */ /* 0x004fea000383ffff */
[----:B------:R-:W-:Y:S05]  /*7490*/  BRA `(.L_x_122) ;  /* 0xffffffb000907947 */ /* 0x000fea000383ffff */
.L_x_42:
[----:B----4-:R-:W-:-:S07]  /*74a0*/  MOV R0, UR5 ;  /* 0x0000000500007c02 */ /* 0x010fce0008000f00 */
.L_x_123:
[----:B-1----:R1:W2:Y:S02]  /*74b0*/  SYNCS.PHASECHK.TRANS64.TRYWAIT P0, [R0+URZ], R3 ;  /* 0x00000003000075a7 */ /* 0x0022a400080011ff */
[----:B--2---:R-:W-:Y:S05]  /*74c0*/  @!P0 NANOSLEEP.SYNCS 0x989680 ;  /* 0x009896800000895d */ /* 0x004fea0003900000 */
[----:B------:R-:W2:Y:S02]  /*74d0*/  @!P0 SYNCS.PHASECHK.TRANS64 P0, [R0+URZ], R3 ;  /* 0x00000003000085a7 */ /* 0x000ea400080010ff */
[----:B--2---:R-:W-:Y:S05]  /*74e0*/  @!P0 BRA `(.L_x_123) ;  /* 0xfffffffc00f08947 */ /* 0x004fea000383ffff */
[----:B------:R-:W-:Y:S05]  /*74f0*/  BRA `(.L_x_124) ;  /* 0xffffffb0009c7947 */ /* 0x000fea000383ffff */
.L_x_43:
[----:B----4-:R-:W-:-:S07]  /*7500*/  MOV R0, UR5 ;  /* 0x0000000500007c02 */ /* 0x010fce0008000f00 */
.L_x_125:
[----:B-1----:R1:W2:Y:S02]  /*7510*/  SYNCS.PHASECHK.TRANS64.TRYWAIT P0, [R0+URZ], R3 ;  /* 0x00000003000075a7 */ /* 0x0022a400080011ff */
[----:B--2---:R-:W-:Y:S05]  /*7520*/  @!P0 NANOSLEEP.SYNCS 0x989680 ;  /* 0x009896800000895d */ /* 0x004fea0003900000 */
[----:B------:R-:W2:Y:S02]  /*7530*/  @!P0 SYNCS.PHASECHK.TRANS64 P0, [R0+URZ], R3 ;  /* 0x00000003000085a7 */ /* 0x000ea400080010ff */
[----:B--2---:R-:W-:Y:S05]  /*7540*/  @!P0 BRA `(.L_x_125) ;  /* 0xfffffffc00f08947 */ /* 0x004fea000383ffff */
[----:B------:R-:W-:Y:S05]  /*7550*/  BRA `(.L_x_126) ;  /* 0xffffffb000a87947 */ /* 0x000fea000383ffff */
.L_x_44:
[----:B----4-:R-:W-:-:S07]  /*7560*/  MOV R0, UR5 ;  /* 0x0000000500007c02 */ /* 0x010fce0008000f00 */
.L_x_127:
[----:B-1----:R1:W2:Y:S02]  /*7570*/  SYNCS.PHASECHK.TRANS64.TRYWAIT P0, [R0+URZ], R3 ;  /* 0x00000003000075a7 */ /* 0x0022a400080011ff */
[----:B--2---:R-:W-:Y:S05]  /*7580*/  @!P0 NANOSLEEP.SYNCS 0x989680 ;  /* 0x009896800000895d */ /* 0x004fea0003900000 */
[----:B------:R-:W2:Y:S02]  /*7590*/  @!P0 SYNCS.PHASECHK.TRANS64 P0, [R0+URZ], R3 ;  /* 0x00000003000085a7 */ /* 0x000ea400080010ff */
[----:B--2---:R-:W-:Y:S05]  /*75a0*/  @!P0 BRA `(.L_x_127) ;  /* 0xfffffffc00f08947 */ /* 0x004fea000383ffff */
[----:B------:R-:W-:Y:S05]  /*75b0*/  BRA `(.L_x_128) ;  /* 0xffffffb000b47947 */ /* 0x000fea000383ffff */
.L_x_45:
[----:B----4-:R-:W-:-:S07]  /*75c0*/  MOV R0, UR5 ;  /* 0x0000000500007c02 */ /* 0x010fce0008000f00 */
.L_x_129:
[----:B-1----:R1:W2:Y:S02]  /*75d0*/  SYNCS.PHASECHK.TRANS64.TRYWAIT P0, [R0+URZ], R3 ;  /* 0x00000003000075a7 */ /* 0x0022a400080011ff */
[----:B--2---:R-:W-:Y:S05]  /*75e0*/  @!P0 NANOSLEEP.SYNCS 0x989680 ;  /* 0x009896800000895d */ /* 0x004fea0003900000 */
[----:B------:R-:W2:Y:S02]  /*75f0*/  @!P0 SYNCS.PHASECHK.TRANS64 P0, [R0+URZ], R3 ;  /* 0x00000003000085a7 */ /* 0x000ea400080010ff */
[----:B--2---:R-:W-:Y:S05]  /*7600*/  @!P0 BRA `(.L_x_129) ;  /* 0xfffffffc00f08947 */ /* 0x004fea000383ffff */
[----:B------:R-:W-:Y:S05]  /*7610*/  BRA `(.L_x_130) ;  /* 0xffffffb000c07947 */ /* 0x000fea000383ffff */
.L_x_46:
[----:B----4-:R-:W-:-:S07]  /*7620*/  MOV R0, UR5 ;  /* 0x0000000500007c02 */ /* 0x010fce0008000f00 */
.L_x_131:
[----:B-1----:R1:W2:Y:S02]  /*7630*/  SYNCS.PHASECHK.TRANS64.TRYWAIT P0, [R0+URZ], R3 ;  /* 0x00000003000075a7 */ /* 0x0022a400080011ff */
[----:B--2---:R-:W-:Y:S05]  /*7640*/  @!P0 NANOSLEEP.SYNCS 0x989680 ;  /* 0x009896800000895d */ /* 0x004fea0003900000 */
[----:B------:R-:W2:Y:S02]  /*7650*/  @!P0 SYNCS.PHASECHK.TRANS64 P0, [R0+URZ], R3 ;  /* 0x00000003000085a7 */ /* 0x000ea400080010ff */
[----:B--2---:R-:W-:Y:S05]  /*7660*/  @!P0 BRA `(.L_x_131) ;  /* 0xfffffffc00f08947 */ /* 0x004fea000383ffff */
[----:B------:R-:W-:Y:S05]  /*7670*/  BRA `(.L_x_132) ;  /* 0xffffffb000cc7947 */ /* 0x000fea000383ffff */
.L_x_47:
[----:B----4-:R-:W-:-:S07]  /*7680*/  MOV R0, UR5 ;  /* 0x0000000500007c02 */ /* 0x010fce0008000f00 */
.L_x_133:
[----:B-1----:R1:W2:Y:S02]  /*7690*/  SYNCS.PHASECHK.TRANS64.TRYWAIT P0, [R0+URZ], R3 ;  /* 0x00000003000075a7 */ /* 0x0022a400080011ff */
[----:B--2---:R-:W-:Y:S05]  /*76a0*/  @!P0 NANOSLEEP.SYNCS 0x989680 ;  /* 0x009896800000895d */ /* 0x004fea0003900000 */
[----:B------:R-:W2:Y:S02]  /*76b0*/  @!P0 SYNCS.PHASECHK.TRANS64 P0, [R0+URZ], R3 ;  /* 0x00000003000085a7 */ /* 0x000ea400080010ff */
[----:B--2---:R-:W-:Y:S05]  /*76c0*/  @!P0 BRA `(.L_x_133) ;  /* 0xfffffffc00f08947 */ /* 0x004fea000383ffff */
[----:B------:R-:W-:Y:S05]  /*76d0*/  BRA `(.L_x_134) ;  /* 0xffffffb000d87947 */ /* 0x000fea000383ffff */
.L_x_48:
[----:B----4-:R-:W-:-:S07]  /*76e0*/  MOV R0, UR5 ;  /* 0x0000000500007c02 */ /* 0x010fce0008000f00 */
.L_x_135:
[----:B-1----:R1:W2:Y:S02]  /*76f0*/  SYNCS.PHASECHK.TRANS64.TRYWAIT P0, [R0+URZ], R3 ;  /* 0x00000003000075a7 */ /* 0x0022a400080011ff */
[----:B--2---:R-:W-:Y:S05]  /*7700*/  @!P0 NANOSLEEP.SYNCS 0x989680 ;  /* 0x009896800000895d */ /* 0x004fea0003900000 */
[----:B------:R-:W2:Y:S02]  /*7710*/  @!P0 SYNCS.PHASECHK.TRANS64 P0, [R0+URZ], R3 ;  /* 0x00000003000085a7 */ /* 0x000ea400080010ff */
[----:B--2---:R-:W-:Y:S05]  /*7720*/  @!P0 BRA `(.L_x_135) ;  /* 0xfffffffc00f08947 */ /* 0x004fea000383ffff */
[----:B------:R-:W-:Y:S05]  /*7730*/  BRA `(.L_x_136) ;  /* 0xffffffb000e47947 */ /* 0x000fea000383ffff */
.L_x_49:
[----:B----4-:R-:W-:-:S07]  /*7740*/  MOV R0, UR5 ;  /* 0x0000000500007c02 */ /* 0x010fce0008000f00 */
.L_x_137:
[----:B-1----:R1:W2:Y:S02]  /*7750*/  SYNCS.PHASECHK.TRANS64.TRYWAIT P0, [R0+URZ], R3 ;  /* 0x00000003000075a7 */ /* 0x0022a400080011ff */
[----:B--2---:R-:W-:Y:S05]  /*7760*/  @!P0 NANOSLEEP.SYNCS 0x989680 ;  /* 0x009896800000895d */ /* 0x004fea0003900000 */
[----:B------:R-:W2:Y:S02]  /*7770*/  @!P0 SYNCS.PHASECHK.TRANS64 P0, [R0+URZ], R3 ;  /* 0x00000003000085a7 */ /* 0x000ea400080010ff */
[----:B--2---:R-:W-:Y:S05]  /*7780*/  @!P0 BRA `(.L_x_137) ;  /* 0xfffffffc00f08947 */ /* 0x004fea000383ffff */
[----:B------:R-:W-:Y:S05]  /*7790*/  BRA `(.L_x_138) ;  /* 0xffffffb000f07947 */ /* 0x000fea000383ffff */
.L_x_50:
[----:B----4-:R-:W-:-:S07]  /*77a0*/  MOV R0, UR5 ;  /* 0x0000000500007c02 */ /* 0x010fce0008000f00 */
.L_x_139:
[----:B-1----:R1:W2:Y:S02]  /*77b0*/  SYNCS.PHASECHK.TRANS64.TRYWAIT P0, [R0+URZ], R3 ;  /* 0x00000003000075a7 */ /* 0x0022a400080011ff */
[----:B--2---:R-:W-:Y:S05]  /*77c0*/  @!P0 NANOSLEEP.SYNCS 0x989680 ;  /* 0x009896800000895d */ /* 0x004fea0003900000 */
[----:B------:R-:W2:Y:S02]  /*77d0*/  @!P0 SYNCS.PHASECHK.TRANS64 P0, [R0+URZ], R3 ;  /* 0x00000003000085a7 */ /* 0x000ea400080010ff */
[----:B--2---:R-:W-:Y:S05]  /*77e0*/  @!P0 BRA `(.L_x_139) ;  /* 0xfffffffc00f08947 */ /* 0x004fea000383ffff */
[----:B------:R-:W-:Y:S05]  /*77f0*/  BRA `(.L_x_140) ;  /* 0xffffffb000fc7947 */ /* 0x000fea000383ffff */
.L_x_51:
[----:B----4-:R-:W-:-:S07]  /*7800*/  MOV R0, UR5 ;  /* 0x0000000500007c02 */ /* 0x010fce0008000f00 */
.L_x_141:
[----:B-1----:R1:W2:Y:S02]  /*7810*/  SYNCS.PHASECHK.TRANS64.TRYWAIT P0, [R0+URZ], R3 ;  /* 0x00000003000075a7 */ /* 0x0022a400080011ff */
[----:B--2---:R-:W-:Y:S05]  /*7820*/  @!P0 NANOSLEEP.SYNCS 0x989680 ;  /* 0x009896800000895d */ /* 0x004fea0003900000 */
[----:B------:R-:W2:Y:S02]  /*7830*/  @!P0 SYNCS.PHASECHK.TRANS64 P0, [R0+URZ], R3 ;  /* 0x00000003000085a7 */ /* 0x000ea400080010ff */
[----:B--2---:R-:W-:Y:S05]  /*7840*/  @!P0 BRA `(.L_x_141) ;  /* 0xfffffffc00f08947 */ /* 0x004fea000383ffff */
[----:B------:R-:W-:Y:S05]  /*7850*/  BRA `(.L_x_142) ;  /* 0xffffffb400087947 */ /* 0x000fea000383ffff */
.L_x_52:
[----:B----4-:R-:W-:-:S07]  /*7860*/  MOV R0, UR5 ;  /* 0x0000000500007c02 */ /* 0x010fce0008000f00 */
.L_x_143:
[----:B-1----:R1:W2:Y:S02]  /*7870*/  SYNCS.PHASECHK.TRANS64.TRYWAIT P0, [R0+URZ], R3 ;  /* 0x00000003000075a7 */ /* 0x0022a400080011ff */
[----:B--2---:R-:W-:Y:S05]  /*7880*/  @!P0 NANOSLEEP.SYNCS 0x989680 ;  /* 0x009896800000895d */ /* 0x004fea0003900000 */
[----:B------:R-:W2:Y:S02]  /*7890*/  @!P0 SYNCS.PHASECHK.TRANS64 P0, [R0+URZ], R3 ;  /* 0x00000003000085a7 */ /* 0x000ea400080010ff */
[----:B--2---:R-:W-:Y:S05]  /*78a0*/  @!P0 BRA `(.L_x_143) ;  /* 0xfffffffc00f08947 */ /* 0x004fea000383ffff */
[----:B------:R-:W-:Y:S05]  /*78b0*/  BRA `(.L_x_144) ;  /* 0xffffffb400147947 */ /* 0x000fea000383ffff */
.L_x_55:
[----:B-1----:R1:W2:Y:S02]  /*78c0*/  SYNCS.PHASECHK.TRANS64.TRYWAIT P0, [R0+URZ+0x190], R5 ;  /* 0x00019005000075a7 */ /* 0x0022a400080011ff */
[----:B--2---:R-:W-:Y:S05]  /*78d0*/  @!P0 NANOSLEEP.SYNCS 0x989680 ;  /* 0x009896800000895d */ /* 0x004fea0003900000 */
[----:B------:R-:W2:Y:S02]  /*78e0*/  @!P0 SYNCS.PHASECHK.TRANS64 P0, [R0+URZ+0x190], R5 ;  /* 0x00019005000085a7 */ /* 0x000ea400080010ff */
[----:B--2---:R-:W-:Y:S05]  /*78f0*/  @!P0 BRA `(.L_x_55) ;  /* 0xfffffffc00f08947 */ /* 0x004fea000383ffff */
[----:B------:R-:W-:Y:S05]  /*7900*/  BRA `(.L_x_145) ;  /* 0xffffffb400707947 */ /* 0x000fea000383ffff */
.L_x_56:
[----:B------:R-:W-:-:S07]  /*7910*/  MOV R0, UR5 ;  /* 0x0000000500007c02 */ /* 0x000fce0008000f00 */
.L_x_146:
[----:B-1----:R1:W2:Y:S02]  /*7920*/  SYNCS.PHASECHK.TRANS64.TRYWAIT P0, [R0+URZ+0x140], R5 ;  /* 0x00014005000075a7 */ /* 0x0022a400080011ff */
[----:B--2---:R-:W-:Y:S05]  /*7930*/  @!P0 NANOSLEEP.SYNCS 0x989680 ;  /* 0x009896800000895d */ /* 0x004fea0003900000 */
[----:B------:R-:W2:Y:S02]  /*7940*/  @!P0 SYNCS.PHASECHK.TRANS64 P0, [R0+URZ+0x140], R5 ;  /* 0x00014005000085a7 */ /* 0x000ea400080010ff */
[----:B--2---:R-:W-:Y:S05]  /*7950*/  @!P0 BRA `(.L_x_146) ;  /* 0xfffffffc00f08947 */ /* 0x004fea000383ffff */
[----:B------:R-:W-:Y:S05]  /*7960*/  BRA `(.L_x_147) ;  /* 0xffffffb400807947 */ /* 0x000fea000383ffff */
.L_x_57:
[----:B-1----:R1:W2:Y:S02]  /*7970*/  SYNCS.PHASECHK.TRANS64.TRYWAIT P1, [R0+URZ+0x130], R5 ;  /* 0x00013005000075a7 */ /* 0x0022a400080211ff */
[----:B--2---:R-:W-:Y:S05]  /*7980*/  @!P1 NANOSLEEP.SYNCS 0x989680 ;  /* 0x009896800000995d */ /* 0x004fea0003900000 */
[----:B------:R-:W2:Y:S02]  /*7990*/  @!P1 SYNCS.PHASECHK.TRANS64 P1, [R0+URZ+0x130], R5 ;  /* 0x00013005000095a7 */ /* 0x000ea400080210ff */
[----:B--2---:R-:W-:Y:S05]  /*79a0*/  @!P1 BRA `(.L_x_57) ;  /* 0xfffffffc00f09947 */ /* 0x004fea000383ffff */
[----:B------:R-:W-:Y:S05]  /*79b0*/  BRA `(.L_x_148) ;  /* 0xffffffb400b07947 */ /* 0x000fea000383ffff */
.L_x_60:
[----:B------:R-:W-:-:S07]  /*79c0*/  MOV R0, UR5 ;  /* 0x0000000500007c02 */ /* 0x000fce0008000f00 */
.L_x_149:
[----:B-1----:R1:W2:Y:S02]  /*79d0*/  SYNCS.PHASECHK.TRANS64.TRYWAIT P0, [R0+URZ+0x140], R3 ;  /* 0x00014003000075a7 */ /* 0x0022a400080011ff */
[----:B--2---:R-:W-:Y:S05]  /*79e0*/  @!P0 NANOSLEEP.SYNCS 0x989680 ;  /* 0x009896800000895d */ /* 0x004fea0003900000 */
[----:B------:R-:W2:Y:S02]  /*79f0*/  @!P0 SYNCS.PHASECHK.TRANS64 P0, [R0+URZ+0x140], R3 ;  /* 0x00014003000085a7 */ /* 0x000ea400080010ff */
[----:B--2---:R-:W-:Y:S05]  /*7a00*/  @!P0 BRA `(.L_x_149) ;  /* 0xfffffffc00f08947 */ /* 0x004fea000383ffff */
[----:B------:R-:W-:Y:S05]  /*7a10*/  BRA `(.L_x_59) ;  /* 0xffffffb800047947 */ /* 0x000fea000383ffff */
.L_x_67:
[----:B-1----:R1:W2:Y:S02]  /*7a20*/  SYNCS.PHASECHK.TRANS64.TRYWAIT P1, [R0+URZ+0x130], R5 ;  /* 0x00013005000075a7 */ /* 0x0022a400080211ff */
[----:B--2---:R-:W-:Y:S05]  /*7a30*/  @!P1 NANOSLEEP.SYNCS 0x989680 ;  /* 0x009896800000995d */ /* 0x004fea0003900000 */
[----:B------:R-:W2:Y:S02]  /*7a40*/  @!P1 SYNCS.PHASECHK.TRANS64 P1, [R0+URZ+0x130], R5 ;  /* 0x00013005000095a7 */ /* 0x000ea400080210ff */
[----:B--2---:R-:W-:Y:S05]  /*7a50*/  @!P1 BRA `(.L_x_67) ;  /* 0xfffffffc00f09947 */ /* 0x004fea000383ffff */
[----:B------:R-:W-:Y:S05]  /*7a60*/  BRA `(.L_x_150) ;  /* 0xffffffbc005c7947 */ /* 0x000fea000383ffff */
.L_x_68:
[----:B------:R-:W-:-:S07]  /*7a70*/  MOV R3, UR8 ;  /* 0x0000000800037c02 */ /* 0x000fce0008000f00 */
.L_x_151:
[----:B-1----:R1:W2:Y:S02]  /*7a80*/  SYNCS.PHASECHK.TRANS64.TRYWAIT P0, [R3+URZ+0x170], R0 ;  /* 0x00017000030075a7 */ /* 0x0022a400080011ff */
[----:B--2---:R-:W-:Y:S05]  /*7a90*/  @!P0 NANOSLEEP.SYNCS 0x989680 ;  /* 0x009896800000895d */ /* 0x004fea0003900000 */
[----:B------:R-:W2:Y:S02]  /*7aa0*/  @!P0 SYNCS.PHASECHK.TRANS64 P0, [R3+URZ+0x170], R0 ;  /* 0x00017000030085a7 */ /* 0x000ea400080010ff */
[----:B--2---:R-:W-:Y:S05]  /*7ab0*/  @!P0 BRA `(.L_x_151) ;  /* 0xfffffffc00f08947 */ /* 0x004fea000383ffff */
[----:B------:R-:W-:Y:S05]  /*7ac0*/  BRA `(.L_x_152) ;  /* 0xffffffbc00947947 */ /* 0x000fea000383ffff */
.L_x_71:
[----:B------:R-:W-:Y:S07]  /*7ad0*/  MOV R0, UR7 ;  /* 0x0000000700007c02 */ /* 0x000fee0008000f00 */
.L_x_153:
[----:B-1----:R1:W2:Y:S02]  /*7ae0*/  SYNCS.PHASECHK.TRANS64.TRYWAIT P0, [R0+URZ], R3 ;  /* 0x00000003000075a7 */ /* 0x0022a400080011ff */
[----:B--2---:R-:W-:Y:S05]  /*7af0*/  @!P0 NANOSLEEP.SYNCS 0x989680 ;  /* 0x009896800000895d */ /* 0x004fea0003900000 */
[----:B------:R-:W2:Y:S02]  /*7b00*/  @!P0 SYNCS.PHASECHK.TRANS64 P0, [R0+URZ], R3 ;  /* 0x00000003000085a7 */ /* 0x000ea400080010ff */
[----:B--2---:R-:W-:Y:S05]  /*7b10*/  @!P0 BRA `(.L_x_153) ;  /* 0xfffffffc00f08947 */ /* 0x004fea000383ffff */
[----:B------:R-:W-:Y:S05]  /*7b20*/  BRA `(.L_x_70) ;  /* 0xffffffbc00b07947 */ /* 0x000fea000383ffff */
.L_x_74:
[----:B------:R-:W-:-:S07]  /*7b30*/  MOV R0, UR5 ;  /* 0x0000000500007c02 */ /* 0x000fce0008000f00 */
.L_x_154:
[----:B--2---:R2:W3:Y:S02]  /*7b40*/  SYNCS.PHASECHK.TRANS64.TRYWAIT P0, [R0+URZ], R3 ;  /* 0x00000003000075a7 */ /* 0x0044e400080011ff */
[----:B---3--:R-:W-:Y:S05]  /*7b50*/  @!P0 NANOSLEEP.SYNCS 0x989680 ;  /* 0x009896800000895d */ /* 0x008fea0003900000 */
[----:B------:R-:W3:Y:S02]  /*7b60*/  @!P0 SYNCS.PHASECHK.TRANS64 P0, [R0+URZ], R3 ;  /* 0x00000003000085a7 */ /* 0x000ee400080010ff */
[----:B---3--:R-:W-:Y:S05]  /*7b70*/  @!P0 BRA `(.L_x_154) ;  /* 0xfffffffc00f08947 */ /* 0x008fea000383ffff */
[----:B------:R-:W-:Y:S05]  /*7b80*/  BRA `(.L_x_155) ;  /* 0xffffffc000647947 */ /* 0x000fea000383ffff */
.L_x_75:
[----:B------:R-:W-:-:S07]  /*7b90*/  MOV R0, UR5 ;  /* 0x0000000500007c02 */ /* 0x000fce0008000f00 */
.L_x_156:
[----:B-1----:R1:W2:Y:S02]  /*7ba0*/  SYNCS.PHASECHK.TRANS64.TRYWAIT P0, [R0+URZ], R3 ;  /* 0x00000003000075a7 */ /* 0x0022a400080011ff */
[----:B--2---:R-:W-:Y:S05]  /*7bb0*/  @!P0 NANOSLEEP.SYNCS 0x989680 ;  /* 0x009896800000895d */ /* 0x004fea0003900000 */
[----:B------:R-:W2:Y:S02]  /*7bc0*/  @!P0 SYNCS.PHASECHK.TRANS64 P0, [R0+URZ], R3 ;  /* 0x00000003000085a7 */ /* 0x000ea400080010ff */
[----:B--2---:R-:W-:Y:S05]  /*7bd0*/  @!P0 BRA `(.L_x_156) ;  /* 0xfffffffc00f08947 */ /* 0x004fea000383ffff */
[----:B------:R-:W-:Y:S05]  /*7be0*/  BRA `(.L_x_157) ;  /* 0xffffffc000707947 */ /* 0x000fea000383ffff */
.L_x_76:
[----:B------:R-:W-:-:S07]  /*7bf0*/  MOV R0, UR5 ;  /* 0x0000000500007c02 */ /* 0x000fce0008000f00 */
.L_x_158:
[----:B-1----:R1:W2:Y:S02]  /*7c00*/  SYNCS.PHASECHK.TRANS64.TRYWAIT P0, [R0+URZ], R3 ;  /* 0x00000003000075a7 */ /* 0x0022a400080011ff */
[----:B--2---:R-:W-:Y:S05]  /*7c10*/  @!P0 NANOSLEEP.SYNCS 0x989680 ;  /* 0x009896800000895d */ /* 0x004fea0003900000 */
[----:B------:R-:W2:Y:S02]  /*7c20*/  @!P0 SYNCS.PHASECHK.TRANS64 P0, [R0+URZ], R3 ;  /* 0x00000003000085a7 */ /* 0x000ea400080010ff */
[----:B--2---:R-:W-:Y:S05]  /*7c30*/  @!P0 BRA `(.L_x_158) ;  /* 0xfffffffc00f08947 */ /* 0x004fea000383ffff */
[----:B------:R-:W-:Y:S05]  /*7c40*/  BRA `(.L_x_159) ;  /* 0xffffffc0007c7947 */ /* 0x000fea000383ffff */
.L_x_77:
[----:B------:R-:W-:-:S07]  /*7c50*/  MOV R0, UR7 ;  /* 0x0000000700007c02 */ /* 0x000fce0008000f00 */
.L_x_160:
[----:B-1----:R1:W2:Y:S02]  /*7c60*/  SYNCS.PHASECHK.TRANS64.TRYWAIT P0, [R0+URZ], R3 ;  /* 0x00000003000075a7 */ /* 0x0022a400080011ff */
[----:B--2---:R-:W-:Y:S05]  /*7c70*/  @!P0 NANOSLEEP.SYNCS 0x989680 ;  /* 0x009896800000895d */ /* 0x004fea0003900000 */
[----:B------:R-:W2:Y:S02]  /*7c80*/  @!P0 SYNCS.PHASECHK.TRANS64 P0, [R0+URZ], R3 ;  /* 0x00000003000085a7 */ /* 0x000ea400080010ff */
[----:B--2---:R-:W-:Y:S05]  /*7c90*/  @!P0 BRA `(.L_x_160) ;  /* 0xfffffffc00f08947 */ /* 0x004fea000383ffff */
[----:B------:R-:W-:Y:S05]  /*7ca0*/  BRA `(.L_x_161) ;  /* 0xffffffc000887947 */ /* 0x000fea000383ffff */
.L_x_82:
[----:B---3--:R3:W1:Y:S02]  /*7cb0*/  SYNCS.PHASECHK.TRANS64.TRYWAIT P0, [R0+URZ+0x130], R3 ;  /* 0x00013003000075a7 */ /* 0x00866400080011ff */
[----:B-1----:R-:W-:Y:S05]  /*7cc0*/  @!P0 NANOSLEEP.SYNCS 0x989680 ;  /* 0x009896800000895d */ /* 0x002fea0003900000 */
[----:B------:R-:W1:Y:S02]  /*7cd0*/  @!P0 SYNCS.PHASECHK.TRANS64 P0, [R0+URZ+0x130], R3 ;  /* 0x00013003000085a7 */ /* 0x000e6400080010ff */
[----:B-1----:R-:W-:Y:S05]  /*7ce0*/  @!P0 BRA `(.L_x_82) ;  /* 0xfffffffc00f08947 */ /* 0x002fea000383ffff */
[----:B------:R-:W-:Y:S05]  /*7cf0*/  BRA `(.L_x_162) ;  /* 0xffffffc400847947 */ /* 0x000fea000383ffff */
.L_x_85:
[----:B------:R-:W-:Y:S07]  /*7d00*/  MOV R0, UR6 ;  /* 0x0000000600007c02 */ /* 0x000fee0008000f00 */
.L_x_163:
[----:B-1----:R1:W3:Y:S02]  /*7d10*/  SYNCS.PHASECHK.TRANS64.TRYWAIT P0, [R0+URZ+0x128], R3 ;  /* 0x00012803000075a7 */ /* 0x0022e400080011ff */
[----:B---3--:R-:W-:Y:S05]  /*7d20*/  @!P0 NANOSLEEP.SYNCS 0x989680 ;  /* 0x009896800000895d */ /* 0x008fea0003900000 */
[----:B------:R-:W3:Y:S02]  /*7d30*/  @!P0 SYNCS.PHASECHK.TRANS64 P0, [R0+URZ+0x128], R3 ;  /* 0x00012803000085a7 */ /* 0x000ee400080010ff */
[----:B---3--:R-:W-:Y:S05]  /*7d40*/  @!P0 BRA `(.L_x_163) ;  /* 0xfffffffc00f08947 */ /* 0x008fea000383ffff */
[----:B------:R-:W-:Y:S05]  /*7d50*/  BRA `(.L_x_84) ;  /* 0xffffffc800707947 */ /* 0x000fea000383ffff */
.L_x_88:
[----:B------:R-:W-:Y:S07]  /*7d60*/  MOV R3, UR6 ;  /* 0x0000000600037c02 */ /* 0x000fee0008000f00 */
.L_x_164:
[----:B-1----:R1:W2:Y:S02]  /*7d70*/  SYNCS.PHASECHK.TRANS64.TRYWAIT P2, [R3+URZ+0x118], R26 ;  /* 0x0001181a030075a7 */ /* 0x0022a400080411ff */
[----:B--2---:R-:W-:Y:S05]  /*7d80*/  @!P2 NANOSLEEP.SYNCS 0x989680 ;  /* 0x009896800000a95d */ /* 0x004fea0003900000 */
[----:B------:R-:W2:Y:S02]  /*7d90*/  @!P2 SYNCS.PHASECHK.TRANS64 P2, [R3+URZ+0x118], R26 ;  /* 0x0001181a0300a5a7 */ /* 0x000ea400080410ff */
[----:B--2---:R-:W-:Y:S05]  /*7da0*/  @!P2 BRA `(.L_x_164) ;  /* 0xfffffffc00f0a947 */ /* 0x004fea000383ffff */
[----:B------:R-:W-:Y:S05]  /*7db0*/  BRA `(.L_x_165) ;  /* 0xffffffcc00047947 */ /* 0x000fea000383ffff */
.L_x_91:
[----:B--2---:R2:W4:Y:S02]  /*7dc0*/  SYNCS.PHASECHK.TRANS64.TRYWAIT P0, [R0+URZ+0x130], R3 ;  /* 0x00013003000075a7 */ /* 0x00452400080011ff */
[----:B----4-:R-:W-:Y:S05]  /*7dd0*/  @!P0 NANOSLEEP.SYNCS 0x989680 ;  /* 0x009896800000895d */ /* 0x010fea0003900000 */
[----:B------:R-:W4:Y:S02]  /*7de0*/  @!P0 SYNCS.PHASECHK.TRANS64 P0, [R0+URZ+0x130], R3 ;  /* 0x00013003000085a7 */ /* 0x000f2400080010ff */
[----:B----4-:R-:W-:Y:S05]  /*7df0*/  @!P0 BRA `(.L_x_91) ;  /* 0xfffffffc00f08947 */ /* 0x010fea000383ffff */
[----:B------:R-:W-:Y:S05]  /*7e00*/  BRA `(.L_x_166) ;  /* 0xffffffd000547947 */ /* 0x000fea000383ffff */
.L_x_102:
[----:B-1----:R-:W-:Y:S04]  /*7e10*/  MOV R0, UR43 ;  /* 0x0000002b00007c02 */ /* 0x002fe80008000f00 */
[----:B------:R1:W2:Y:S03]  /*7e20*/  SYNCS.PHASECHK.TRANS64.TRYWAIT P1, [R0+URZ+0x110], R3 ;  /* 0x00011003000075a7 */ /* 0x0002a600080211ff */
[----:B--2---:R-:W-:Y:S05]  /*7e30*/  @!P1 NANOSLEEP.SYNCS 0x989680 ;  /* 0x009896800000995d */ /* 0x004fea0003900000 */
[----:B------:R-:W2:Y:S02]  /*7e40*/  @!P1 SYNCS.PHASECHK.TRANS64 P1, [R0+URZ+0x110], R3 ;  /* 0x00011003000095a7 */ /* 0x000ea400080210ff */
[----:B--2---:R-:W-:Y:S05]  /*7e50*/  @!P1 BRA `(.L_x_102) ;  /* 0xfffffffc00ec9947 */ /* 0x004fea000383ffff */
[----:B------:R-:W-:Y:S05]  /*7e60*/  BRA `(.L_x_101) ;  /* 0xffffffdc00507947 */ /* 0x000fea000383ffff */
.L_x_104:
[----:B------:R1:W1:Y:S02]  /*7e70*/  SYNCS.PHASECHK.TRANS64.TRYWAIT P1, [R156+URZ+0x150], R5 ;  /* 0x000150059c0075a7 */ /* 0x00026400080211ff */
[----:B-1----:R-:W-:Y:S05]  /*7e80*/  @!P1 NANOSLEEP.SYNCS 0x989680 ;  /* 0x009896800000995d */ /* 0x002fea0003900000 */
[----:B------:R-:W1:Y:S02]  /*7e90*/  @!P1 SYNCS.PHASECHK.TRANS64 P1, [R156+URZ+0x150], R5 ;  /* 0x000150059c0095a7 */ /* 0x000e6400080210ff */
[----:B-1----:R-:W-:Y:S05]  /*7ea0*/  @!P1 BRA `(.L_x_104) ;  /* 0xfffffffc00f09947 */ /* 0x002fea000383ffff */
[----:B------:R-:W-:Y:S05]  /*7eb0*/  BRA `(.L_x_103) ;  /* 0xffffffdc00947947 */ /* 0x000fea000383ffff */
        .weak           $__internal_0_$__cuda_sm10x_tcgen05_guardrail_trap_col_being_dealloced_not_returned_by_alloc
        .type           $__internal_0_$__cuda_sm10x_tcgen05_guardrail_trap_col_being_dealloced_not_returned_by_alloc,@function
        .size           $__internal_0_$__cuda_sm10x_tcgen05_guardrail_trap_col_being_dealloced_not_returned_by_alloc,($__internal_1_$__cuda_sm10x_tcgen05_guardrail_trap_phase_invalid_during_alloc - $__internal_0_$__cuda_sm10x_tcgen05_guardrail_trap_col_being_dealloced_not_returned_by_alloc)
$__internal_0_$__cuda_sm10x_tcgen05_guardrail_trap_col_being_dealloced_not_returned_by_alloc:
[----:B------:R-:W-:Y:S05]  /*7ec0*/  BPT.TRAP 0x1 ;  /* 0x000000040000795c */ /* 0x000fea0000300000 */
[----:B------:R-:W-:-:S04]  /*7ed0*/  HFMA2 R3, -RZ, RZ, 0, 0 ;  /* 0x00000000ff037431 */ /* 0x000fc800000001ff */
[----:B------:R-:W-:Y:S05]  /*7ee0*/  RET.REL.NODEC R2 `(_ZN7cutlass13device_kernelINS_4gemm6kernel13GemmUniversalIN4cute5tupleIJiiiiEEENS1_10collective13CollectiveMmaINS1_35MainloopSm100TmaUmmaWarpSpecializedILi17ELi2ELi4ENS5_IJNS4_1CILi1EEESB_SB_EEEEENS5_IJNSA_ILi128EEENSA_ILi64EEESF_EEENS_12float_e5m2_tENS5_IJSB_llEEESH_SI_NS4_8TiledMMAINS4_8MMA_AtomIJNS4_10MMA_TraitsINS4_19SM100_MMA_F8F6F4_SSEJSH_SH_fSE_SF_NS4_17integral_constantINS4_4UMMA5MajorELSP_1EEESQ_NSN_INSO_7ScaleInELSR_0EEESS_EEEEEENS4_6LayoutISC_NS5_IJNSA_ILi0EEESW_SW_EEEEENS5_IJNS4_10UnderscoreESZ_SZ_EEEEENS4_13SM90_TMA_LOADENS4_14ComposedLayoutINS4_7SwizzleILi3ELi4ELi3EEENS4_18smem_ptr_flag_bitsILi8EEENSV_INS5_IJSE_NSA_ILi8EEEEEENS5_IJSB_SE_EEEEEEEvNS4_8identityES12_NS13_INS14_ILi2ELi4ELi3EEES17_NSV_INS5_IJSF_S18_EEENS5_IJSB_SF_EEEEEEEvS1D_EENS_8epilogue10collective18CollectiveEpilogueINS1K_23Sm100TmaWarpSpecializedILi1ELi1ELi64ELb0ELb0EEEJSG_NS5_IJNSV_ISE_SB_EENSV_ISF_SB_EEEEESH_NS5_IJlSB_lEEESH_S1S_NS1K_6fusion15FusionCallbacksIS1O_NS1T_17LinearCombinationISH_fSH_fLNS_15FloatRoundStyleE2EEESG_S1R_JEEENS4_5SM1004TMEM4LOAD26SM100_TMEM_LOAD_32dp32b64xES12_NS13_IS1E_S17_NSV_INS5_IJS18_SF_EEENS5_IJSF_SB_EEEEEEENS4_39AutoVectorizingCopyWithAssumedAlignmentILi128EEENS4_14SM90_TMA_STOREES26_S28_S28_EEEvvEEEEvNT_6ParamsE) ;  /* 0xffffff8002447950 */ /* 0x000fea0003c3ffff */
        .weak           $__internal_1_$__cuda_sm10x_tcgen05_guardrail_trap_phase_invalid_during_alloc
        .type           $__internal_1_$__cuda_sm10x_tcgen05_guardrail_trap_phase_invalid_during_alloc,@function
        .size           $__internal_1_$__cuda_sm10x_tcgen05_guardrail_trap_phase_invalid_during_alloc,($__internal_2_$__cuda_sm10x_tcgen05_guardrail_trap_unallocated_columns_being_dealloced - $__internal_1_$__cuda_sm10x_tcgen05_guardrail_trap_phase_invalid_during_alloc)
$__internal_1_$__cuda_sm10x_tcgen05_guardrail_trap_phase_invalid_during_alloc:
[----:B------:R-:W-:Y:S05]  /*7ef0*/  BPT.TRAP 0x1 ;  /* 0x000000040000795c */ /* 0x000fea0000300000 */
[----:B------:R-:W-:-:S04]  /*7f00*/  MOV R3, 0x0 ;  /* 0x0000000000037802 */ /* 0x000fc80000000f00 */
[----:B------:R-:W-:Y:S05]  /*7f10*/  RET.REL.NODEC R2 `(_ZN7cutlass13device_kernelINS_4gemm6kernel13GemmUniversalIN4cute5tupleIJiiiiEEENS1_10collective13CollectiveMmaINS1_35MainloopSm100TmaUmmaWarpSpecializedILi17ELi2ELi4ENS5_IJNS4_1CILi1EEESB_SB_EEEEENS5_IJNSA_ILi128EEENSA_ILi64EEESF_EEENS_12float_e5m2_tENS5_IJSB_llEEESH_SI_NS4_8TiledMMAINS4_8MMA_AtomIJNS4_10MMA_TraitsINS4_19SM100_MMA_F8F6F4_SSEJSH_SH_fSE_SF_NS4_17integral_constantINS4_4UMMA5MajorELSP_1EEESQ_NSN_INSO_7ScaleInELSR_0EEESS_EEEEEENS4_6LayoutISC_NS5_IJNSA_ILi0EEESW_SW_EEEEENS5_IJNS4_10UnderscoreESZ_SZ_EEEEENS4_13SM90_TMA_LOADENS4_14ComposedLayoutINS4_7SwizzleILi3ELi4ELi3EEENS4_18smem_ptr_flag_bitsILi8EEENSV_INS5_IJSE_NSA_ILi8EEEEEENS5_IJSB_SE_EEEEEEEvNS4_8identityES12_NS13_INS14_ILi2ELi4ELi3EEES17_NSV_INS5_IJSF_S18_EEENS5_IJSB_SF_EEEEEEEvS1D_EENS_8epilogue10collective18CollectiveEpilogueINS1K_23Sm100TmaWarpSpecializedILi1ELi1ELi64ELb0ELb0EEEJSG_NS5_IJNSV_ISE_SB_EENSV_ISF_SB_EEEEESH_NS5_IJlSB_lEEESH_S1S_NS1K_6fusion15FusionCallbacksIS1O_NS1T_17LinearCombinationISH_fSH_fLNS_15FloatRoundStyleE2EEESG_S1R_JEEENS4_5SM1004TMEM4LOAD26SM100_TMEM_LOAD_32dp32b64xES12_NS13_IS1E_S17_NSV_INS5_IJS18_SF_EEENS5_IJSF_SB_EEEEEEENS4_39AutoVectorizingCopyWithAssumedAlignmentILi128EEENS4_14SM90_TMA_STOREES26_S28_S28_EEEvvEEEEvNT_6ParamsE) ;  /* 0xffffff8002387950 */ /* 0x000fea0003c3ffff */
        .weak           $__internal_2_$__cuda_sm10x_tcgen05_guardrail_trap_unallocated_columns_being_dealloced
        .type           $__internal_2_$__cuda_sm10x_tcgen05_guardrail_trap_unallocated_columns_being_dealloced,@function
        .size           $__internal_2_$__cuda_sm10x_tcgen05_guardrail_trap_unallocated_columns_being_dealloced,(.L_x_168 - $__internal_2_$__cuda_sm10x_tcgen05_guardrail_trap_unallocated_columns_being_dealloced)
$__internal_2_$__cuda_sm10x_tcgen05_guardrail_trap_unallocated_columns_being_dealloced:
[----:B------:R-:W-:Y:S05]  /*7f20*/  BPT.TRAP 0x1 ;  /* 0x000000040000795c */ /* 0x000fea0000300000 */
[----:B------:R-:W-:-:S04]  /*7f30*/  HFMA2 R3, -RZ, RZ, 0, 0 ;  /* 0x00000000ff037431 */ /* 0x000fc800000001ff */
[----:B------:R-:W-:Y:S05]  /*7f40*/  RET.REL.NODEC R2 `(_ZN7cutlass13device_kernelINS_4gemm6kernel13GemmUniversalIN4cute5tupleIJiiiiEEENS1_10collective13CollectiveMmaINS1_35MainloopSm100TmaUmmaWarpSpecializedILi17ELi2ELi4ENS5_IJNS4_1CILi1EEESB_SB_EEEEENS5_IJNSA_ILi128EEENSA_ILi64EEESF_EEENS_12float_e5m2_tENS5_IJSB_llEEESH_SI_NS4_8TiledMMAINS4_8MMA_AtomIJNS4_10MMA_TraitsINS4_19SM100_MMA_F8F6F4_SSEJSH_SH_fSE_SF_NS4_17integral_constantINS4_4UMMA5MajorELSP_1EEESQ_NSN_INSO_7ScaleInELSR_0EEESS_EEEEEENS4_6LayoutISC_NS5_IJNSA_ILi0EEESW_SW_EEEEENS5_IJNS4_10UnderscoreESZ_SZ_EEEEENS4_13SM90_TMA_LOADENS4_14ComposedLayoutINS4_7SwizzleILi3ELi4ELi3EEENS4_18smem_ptr_flag_bitsILi8EEENSV_INS5_IJSE_NSA_ILi8EEEEEENS5_IJSB_SE_EEEEEEEvNS4_8identityES12_NS13_INS14_ILi2ELi4ELi3EEES17_NSV_INS5_IJSF_S18_EEENS5_IJSB_SF_EEEEEEEvS1D_EENS_8epilogue10collective18CollectiveEpilogueINS1K_23Sm100TmaWarpSpecializedILi1ELi1ELi64ELb0ELb0EEEJSG_NS5_IJNSV_ISE_SB_EENSV_ISF_SB_EEEEESH_NS5_IJlSB_lEEESH_S1S_NS1K_6fusion15FusionCallbacksIS1O_NS1T_17LinearCombinationISH_fSH_fLNS_15FloatRoundStyleE2EEESG_S1R_JEEENS4_5SM1004TMEM4LOAD26SM100_TMEM_LOAD_32dp32b64xES12_NS13_IS1E_S17_NSV_INS5_IJS18_SF_EEENS5_IJSF_SB_EEEEEEENS4_39AutoVectorizingCopyWithAssumedAlignmentILi128EEENS4_14SM90_TMA_STOREES26_S28_S28_EEEvvEEEEvNT_6ParamsE) ;  /* 0xffffff80022c7950 */ /* 0x000fea0003c3ffff */
.L_x_167:
[----:B------:R-:W-:-:S00]  /*7f50*/  BRA `(.L_x_167) ;  /* 0xfffffffc00fc7947 */ /* 0x000fc0000383ffff */
[----:B------:R-:W-:-:S00]  /*7f60*/  NOP ;  /* 0x0000000000007918 */ /* 0x000fc00000000000 */
        /* <DEDUP_REMOVED lines=9> */
.L_x_168:


//--------------------- .nv.global.init           --------------------------
	.section	.nv.global.init,"aw",@progbits
.nv.global.init:
	.type		$str$27,@object
	.size		$str$27,($str$28 - $str$27)
$str$27:
        /*0000*/ 	.byte	0x28, 0x61, 0x64, 0x64, 0x72, 0x65, 0x73, 0x73, 0x20, 0x26, 0x20, 0x6d, 0x61, 0x73, 0x6b, 0x29
        /*0010*/ 	.byte	0x20, 0x3d, 0x3d, 0x20, 0x30, 0x00
	.type		$str$28,@object
	.size		$str$28,($str$26 - $str$28)
$str$28:
        /*0016*/ 	.byte	0x2f, 0x74, 0x6d, 0x70, 0x2f, 0x63, 0x75, 0x74, 0x6c, 0x61, 0x73, 0x73, 0x5f, 0x73, 0x77, 0x65
        /*0026*/ 	.byte	0x65, 0x70, 0x5f, 0x73, 0x72, 0x63, 0x2f, 0x69, 0x6e, 0x63, 0x6c, 0x75, 0x64, 0x65, 0x2f, 0x63
        /*0036*/ 	.byte	0x75, 0x74, 0x65, 0x2f, 0x70, 0x6f, 0x69, 0x6e, 0x74, 0x65, 0x72, 0x5f, 0x66, 0x6c, 0x61, 0x67
        /*0046*/ 	.byte	0x67, 0x65, 0x64, 0x2e, 0x68, 0x70, 0x70, 0x00
	.type		$str$26,@object
	.size		$str$26,($str$25 - $str$26)
$str$26:
        /*004e*/ 	.byte	0x2f, 0x74, 0x6d, 0x70, 0x2f, 0x63, 0x75, 0x74, 0x6c, 0x61, 0x73, 0x73, 0x5f, 0x73, 0x77, 0x65
        /*005e*/ 	.byte	0x65, 0x70, 0x5f, 0x73, 0x72, 0x63, 0x2f, 0x69, 0x6e, 0x63, 0x6c, 0x75, 0x64, 0x65, 0x2f, 0x63
        /*006e*/ 	.byte	0x75, 0x74, 0x65, 0x2f, 0x61, 0x74, 0x6f, 0x6d, 0x2f, 0x63, 0x6f, 0x70, 0x79, 0x5f, 0x74, 0x72
        /*007e*/ 	.byte	0x61, 0x69, 0x74, 0x73, 0x5f, 0x73, 0x6d, 0x31, 0x30, 0x30, 0x2e, 0x68, 0x70, 0x70, 0x00
	.type		$str$25,@object
	.size		$str$25,(__unnamed_1 - $str$25)
$str$25:
        /*008d*/ 	.byte	0x28, 0x28, 0x75, 0x69, 0x6e, 0x74, 0x33, 0x32, 0x5f, 0x74, 0x28, 0x74, 0x68, 0x72, 0x65, 0x61
        /*009d*/ 	.byte	0x64, 0x49, 0x64, 0x78, 0x2e, 0x78, 0x29, 0x20, 0x2f, 0x20, 0x33, 0x32, 0x29, 0x20, 0x25, 0x20
        /*00ad*/ 	.byte	0x34, 0x29, 0x20, 0x3d, 0x3d, 0x20, 0x28, 0x28, 0x28, 0x74, 0x6d, 0x65, 0x6d, 0x5f, 0x61, 0x64
        /*00bd*/ 	.byte	0x64, 0x72, 0x20, 0x3e, 0x3e, 0x20, 0x31, 0x36, 0x29, 0x20, 0x2f, 0x20, 0x33, 0x32, 0x29, 0x20
        /*00cd*/ 	.byte	0x25, 0x20, 0x34, 0x29, 0x00
	.type		__unnamed_1,@object
	.size		__unnamed_1,(__unnamed_2 - __unnamed_1)
__unnamed_1:
        /*00d2*/ 	.byte	0x61, 0x75, 0x74, 0x6f, 0x20, 0x63, 0x75, 0x74, 0x65, 0x3a, 0x3a, 0x61, 0x73, 0x5f, 0x70, 0x6f
        /* <DEDUP_REMOVED lines=24> */
        /*0262*/ 	.byte	0x43, 0x3c, 0x38, 0x31, 0x39, 0x32, 0x3e, 0x3e, 0x3e, 0x3e, 0x5d, 0x00
	.type		__unnamed_2,@object
	.size		__unnamed_2,(.L_2 - __unnamed_2)
__unnamed_2:
        /* <DEDUP_REMOVED lines=42> */
        /*050e*/ 	.byte	0x3e, 0x3e, 0x3e, 0x3e, 0x5d, 0x00
.L_2:


//--------------------- .nv.shared._ZN7cutlass13device_kernelINS_4gemm6kernel13GemmUniversalIN4cute5tupleIJiiiiEEENS1_10collective13CollectiveMmaINS1_35MainloopSm100TmaUmmaWarpSpecializedILi17ELi2ELi4ENS5_IJNS4_1CILi1EEESB_SB_EEEEENS5_IJNSA_ILi128EEENSA_ILi64EEESF_EEENS_12float_e5m2_tENS5_IJSB_llEEESH_SI_NS4_8TiledMMAINS4_8MMA_AtomIJNS4_10MMA_TraitsINS4_19SM100_MMA_F8F6F4_SSEJSH_SH_fSE_SF_NS4_17integral_constantINS4_4UMMA5MajorELSP_1EEESQ_NSN_INSO_7ScaleInELSR_0EEESS_EEEEEENS4_6LayoutISC_NS5_IJNSA_ILi0EEESW_SW_EEEEENS5_IJNS4_10UnderscoreESZ_SZ_EEEEENS4_13SM90_TMA_LOADENS4_14ComposedLayoutINS4_7SwizzleILi3ELi4ELi3EEENS4_18smem_ptr_flag_bitsILi8EEENSV_INS5_IJSE_NSA_ILi8EEEEEENS5_IJSB_SE_EEEEEEEvNS4_8identityES12_NS13_INS14_ILi2ELi4ELi3EEES17_NSV_INS5_IJSF_S18_EEENS5_IJSB_SF_EEEEEEEvS1D_EENS_8epilogue10collective18CollectiveEpilogueINS1K_23Sm100TmaWarpSpecializedILi1ELi1ELi64ELb0ELb0EEEJSG_NS5_IJNSV_ISE_SB_EENSV_ISF_SB_EEEEESH_NS5_IJlSB_lEEESH_S1S_NS1K_6fusion15FusionCallbacksIS1O_NS1T_17LinearCombinationISH_fSH_fLNS_15FloatRoundStyleE2EEESG_S1R_JEEENS4_5SM1004TMEM4LOAD26SM100_TMEM_LOAD_32dp32b64xES12_NS13_IS1E_S17_NSV_INS5_IJS18_SF_EEENS5_IJSF_SB_EEEEEEENS4_39AutoVectorizingCopyWithAssumedAlignmentILi128EEENS4_14SM90_TMA_STOREES26_S28_S28_EEEvvEEEEvNT_6ParamsE --------------------------
	.section	.nv.shared._ZN7cutlass13device_kernelINS_4gemm6kernel13GemmUniversalIN4cute5tupleIJiiiiEEENS1_10collective13CollectiveMmaINS1_35MainloopSm100TmaUmmaWarpSpecializedILi17ELi2ELi4ENS5_IJNS4_1CILi1EEESB_SB_EEEEENS5_IJNSA_ILi128EEENSA_ILi64EEESF_EEENS_12float_e5m2_tENS5_IJSB_llEEESH_SI_NS4_8TiledMMAINS4_8MMA_AtomIJNS4_10MMA_TraitsINS4_19SM100_MMA_F8F6F4_SSEJSH_SH_fSE_SF_NS4_17integral_constantINS4_4UMMA5MajorELSP_1EEESQ_NSN_INSO_7ScaleInELSR_0EEESS_EEEEEENS4_6LayoutISC_NS5_IJNSA_ILi0EEESW_SW_EEEEENS5_IJNS4_10UnderscoreESZ_SZ_EEEEENS4_13SM90_TMA_LOADENS4_14ComposedLayoutINS4_7SwizzleILi3ELi4ELi3EEENS4_18smem_ptr_flag_bitsILi8EEENSV_INS5_IJSE_NSA_ILi8EEEEEENS5_IJSB_SE_EEEEEEEvNS4_8identityES12_NS13_INS14_ILi2ELi4ELi3EEES17_NSV_INS5_IJSF_S18_EEENS5_IJSB_SF_EEEEEEEvS1D_EENS_8epilogue10collective18CollectiveEpilogueINS1K_23Sm100TmaWarpSpecializedILi1ELi1ELi64ELb0ELb0EEEJSG_NS5_IJNSV_ISE_SB_EENSV_ISF_SB_EEEEESH_NS5_IJlSB_lEEESH_S1S_NS1K_6fusion15FusionCallbacksIS1O_NS1T_17LinearCombinationISH_fSH_fLNS_15FloatRoundStyleE2EEESG_S1R_JEEENS4_5SM1004TMEM4LOAD26SM100_TMEM_LOAD_32dp32b64xES12_NS13_IS1E_S17_NSV_INS5_IJS18_SF_EEENS5_IJSF_SB_EEEEEEENS4_39AutoVectorizingCopyWithAssumedAlignmentILi128EEENS4_14SM90_TMA_STOREES26_S28_S28_EEEvvEEEEvNT_6ParamsE,"aw",@nobits
	.sectionflags	@""
	.align	16
	.zero		1024


//--------------------- .nv.shared.reserved.0     --------------------------
	.section	.nv.shared.reserved.0,"aw",@nobits
	.weak		__nv_reservedSMEM_offset_0_alias
	.size		__nv_reservedSMEM_offset_0_alias, 0, 64
	.other		__nv_reservedSMEM_offset_0_alias,@"STO_CUDA_RESERVED_SHARED STV_DEFAULT"
__nv_reservedSMEM_offset_0_alias:
	.zero		0
.nv.shared.reserved.0:
	.zero		64
	.weak		__nv_reservedSMEM_tcgen05_partition
	.type		__nv_reservedSMEM_tcgen05_partition,@object
	.size		__nv_reservedSMEM_tcgen05_partition,(.L_0 - __nv_reservedSMEM_tcgen05_partition)
__nv_reservedSMEM_tcgen05_partition:
	.zero		32
.L_0:


//--------------------- .nv.global                --------------------------
	.section	.nv.global,"aw",@nobits
.nv.global:
	.type		_ZN40_INTERNAL_6b6d2588_4_k_cu_254af513_298104cute1_E,@object
	.size		_ZN40_INTERNAL_6b6d2588_4_k_cu_254af513_298104cute1_E,(_ZN40_INTERNAL_6b6d2588_4_k_cu_254af513_298104cuda3std3__45__cpo6cbeginE - _ZN40_INTERNAL_6b6d2588_4_k_cu_254af513_298104cute1_E)
_ZN40_INTERNAL_6b6d2588_4_k_cu_254af513_298104cute1_E:
	.zero		1
	.type		_ZN40_INTERNAL_6b6d2588_4_k_cu_254af513_298104cuda3std3__45__cpo6cbeginE,@object
	.size		_ZN40_INTERNAL_6b6d2588_4_k_cu_254af513_298104cuda3std3__45__cpo6cbeginE,(_ZN40_INTERNAL_6b6d2588_4_k_cu_254af513_298104cuda3std3__48in_placeE - _ZN40_INTERNAL_6b6d2588_4_k_cu_254af513_298104cuda3std3__45__cpo6cbeginE)
_ZN40_INTERNAL_6b6d2588_4_k_cu_254af513_298104cuda3std3__45__cpo6cbeginE:
	.zero		1
	.type		_ZN40_INTERNAL_6b6d2588_4_k_cu_254af513_298104cuda3std3__48in_placeE,@object
	.size		_ZN40_INTERNAL_6b6d2588_4_k_cu_254af513_298104cuda3std3__48in_placeE,(_ZN40_INTERNAL_6b6d2588_4_k_cu_254af513_298104cuda3std6ranges3__45__cpo9iter_moveE - _ZN40_INTERNAL_6b6d2588_4_k_cu_254af513_298104cuda3std3__48in_placeE)
_ZN40_INTERNAL_6b6d2588_4_k_cu_254af513_298104cuda3std3__48in_placeE:
	.zero		1
	.type		_ZN40_INTERNAL_6b6d2588_4_k_cu_254af513_298104cuda3std6ranges3__45__cpo9iter_moveE,@object
	.size		_ZN40_INTERNAL_6b6d2588_4_k_cu_254af513_298104cuda3std6ranges3__45__cpo9iter_moveE,(_ZN40_INTERNAL_6b6d2588_4_k_cu_254af513_298104cuda3std3__45__cpo5beginE - _ZN40_INTERNAL_6b6d2588_4_k_cu_254af513_298104cuda3std6ranges3__45__cpo9iter_moveE)
_ZN40_INTERNAL_6b6d2588_4_k_cu_254af513_298104cuda3std6ranges3__45__cpo9iter_moveE:
	.zero		1
	.type		_ZN40_INTERNAL_6b6d2588_4_k_cu_254af513_298104cuda3std3__45__cpo5beginE,@object
	.size		_ZN40_INTERNAL_6b6d2588_4_k_cu_254af513_298104cuda3std3__45__cpo5beginE,(_ZN40_INTERNAL_6b6d2588_4_k_cu_254af513_298104cuda3std3__442_GLOBAL__N__6b6d2588_4_k_cu_254af513_298106ignoreE - _ZN40_INTERNAL_6b6d2588_4_k_cu_254af513_298104cuda3std3__45__cpo5beginE)
_ZN40_INTERNAL_6b6d2588_4_k_cu_254af513_298104cuda3std3__45__cpo5beginE:
	.zero		1
	.type		_ZN40_INTERNAL_6b6d2588_4_k_cu_254af513_298104cuda3std3__442_GLOBAL__N__6b6d2588_4_k_cu_254af513_298106ignoreE,@object
	.size		_ZN40_INTERNAL_6b6d2588_4_k_cu_254af513_298104cuda3std3__442_GLOBAL__N__6b6d2588_4_k_cu_254af513_298106ignoreE,(_ZN40_INTERNAL_6b6d2588_4_k_cu_254af513_298104cute7productE - _ZN40_INTERNAL_6b6d2588_4_k_cu_254af513_298104cuda3std3__442_GLOBAL__N__6b6d2588_4_k_cu_254af513_298106ignoreE)
_ZN40_INTERNAL_6b6d2588_4_k_cu_254af513_298104cuda3std3__442_GLOBAL__N__6b6d2588_4_k_cu_254af513_298106ignoreE:
	.zero		1
	.type		_ZN40_INTERNAL_6b6d2588_4_k_cu_254af513_298104cute7productE,@object
	.size		_ZN40_INTERNAL_6b6d2588_4_k_cu_254af513_298104cute7productE,(_ZN40_INTERNAL_6b6d2588_4_k_cu_254af513_298104cuda3std3__45__cpo3endE - _ZN40_INTERNAL_6b6d2588_4_k_cu_254af513_298104cute7productE)
_ZN40_INTERNAL_6b6d2588_4_k_cu_254af513_298104cute7productE:
	.zero		1
	.type		_ZN40_INTERNAL_6b6d2588_4_k_cu_254af513_298104cuda3std3__45__cpo3endE,@object
	.size		_ZN40_INTERNAL_6b6d2588_4_k_cu_254af513_298104cuda3std3__45__cpo3endE,(_ZN40_INTERNAL_6b6d2588_4_k_cu_254af513_298104cuda3std3__419piecewise_constructE - _ZN40_INTERNAL_6b6d2588_4_k_cu_254af513_298104cuda3std3__45__cpo3endE)
_ZN40_INTERNAL_6b6d2588_4_k_cu_254af513_298104cuda3std3__45__cpo3endE:
	.zero		1
	.type		_ZN40_INTERNAL_6b6d2588_4_k_cu_254af513_298104cuda3std3__419piecewise_constructE,@object
	.size		_ZN40_INTERNAL_6b6d2588_4_k_cu_254af513_298104cuda3std3__419piecewise_constructE,(_ZN40_INTERNAL_6b6d2588_4_k_cu_254af513_298104cuda3std3__45__cpo4cendE - _ZN40_INTERNAL_6b6d2588_4_k_cu_254af513_298104cuda3std3__419piecewise_constructE)
_ZN40_INTERNAL_6b6d2588_4_k_cu_254af513_298104cuda3std3__419piecewise_constructE:
	.zero		1
	.type		_ZN40_INTERNAL_6b6d2588_4_k_cu_254af513_298104cuda3std3__45__cpo4cendE,@object
	.size		_ZN40_INTERNAL_6b6d2588_4_k_cu_254af513_298104cuda3std3__45__cpo4cendE,(_ZN40_INTERNAL_6b6d2588_4_k_cu_254af513_298104cuda3std6ranges3__45__cpo4swapE - _ZN40_INTERNAL_6b6d2588_4_k_cu_254af513_298104cuda3std3__45__cpo4cendE)
_ZN40_INTERNAL_6b6d2588_4_k_cu_254af513_298104cuda3std3__45__cpo4cendE:
	.zero		1
	.type		_ZN40_INTERNAL_6b6d2588_4_k_cu_254af513_298104cuda3std6ranges3__45__cpo4swapE,@object
	.size		_ZN40_INTERNAL_6b6d2588_4_k_cu_254af513_298104cuda3std6ranges3__45__cpo4swapE,(.L_10 - _ZN40_INTERNAL_6b6d2588_4_k_cu_254af513_298104cuda3std6ranges3__45__cpo4swapE)
_ZN40_INTERNAL_6b6d2588_4_k_cu_254af513_298104cuda3std6ranges3__45__cpo4swapE:
	.zero		1
.L_10:


//--------------------- .nv.constant0._ZN7cutlass13device_kernelINS_4gemm6kernel13GemmUniversalIN4cute5tupleIJiiiiEEENS1_10collective13CollectiveMmaINS1_35MainloopSm100TmaUmmaWarpSpecializedILi17ELi2ELi4ENS5_IJNS4_1CILi1EEESB_SB_EEEEENS5_IJNSA_ILi128EEENSA_ILi64EEESF_EEENS_12float_e5m2_tENS5_IJSB_llEEESH_SI_NS4_8TiledMMAINS4_8MMA_AtomIJNS4_10MMA_TraitsINS4_19SM100_MMA_F8F6F4_SSEJSH_SH_fSE_SF_NS4_17integral_constantINS4_4UMMA5MajorELSP_1EEESQ_NSN_INSO_7ScaleInELSR_0EEESS_EEEEEENS4_6LayoutISC_NS5_IJNSA_ILi0EEESW_SW_EEEEENS5_IJNS4_10UnderscoreESZ_SZ_EEEEENS4_13SM90_TMA_LOADENS4_14ComposedLayoutINS4_7SwizzleILi3ELi4ELi3EEENS4_18smem_ptr_flag_bitsILi8EEENSV_INS5_IJSE_NSA_ILi8EEEEEENS5_IJSB_SE_EEEEEEEvNS4_8identityES12_NS13_INS14_ILi2ELi4ELi3EEES17_NSV_INS5_IJSF_S18_EEENS5_IJSB_SF_EEEEEEEvS1D_EENS_8epilogue10collective18CollectiveEpilogueINS1K_23Sm100TmaWarpSpecializedILi1ELi1ELi64ELb0ELb0EEEJSG_NS5_IJNSV_ISE_SB_EENSV_ISF_SB_EEEEESH_NS5_IJlSB_lEEESH_S1S_NS1K_6fusion15FusionCallbacksIS1O_NS1T_17LinearCombinationISH_fSH_fLNS_15FloatRoundStyleE2EEESG_S1R_JEEENS4_5SM1004TMEM4LOAD26SM100_TMEM_LOAD_32dp32b64xES12_NS13_IS1E_S17_NSV_INS5_IJS18_SF_EEENS5_IJSF_SB_EEEEEEENS4_39AutoVectorizingCopyWithAssumedAlignmentILi128EEENS4_14SM90_TMA_STOREES26_S28_S28_EEEvvEEEEvNT_6ParamsE --------------------------
	.section	.nv.constant0._ZN7cutlass13device_kernelINS_4gemm6kernel13GemmUniversalIN4cute5tupleIJiiiiEEENS1_10collective13CollectiveMmaINS1_35MainloopSm100TmaUmmaWarpSpecializedILi17ELi2ELi4ENS5_IJNS4_1CILi1EEESB_SB_EEEEENS5_IJNSA_ILi128EEENSA_ILi64EEESF_EEENS_12float_e5m2_tENS5_IJSB_llEEESH_SI_NS4_8TiledMMAINS4_8MMA_AtomIJNS4_10MMA_TraitsINS4_19SM100_MMA_F8F6F4_SSEJSH_SH_fSE_SF_NS4_17integral_constantINS4_4UMMA5MajorELSP_1EEESQ_NSN_INSO_7ScaleInELSR_0EEESS_EEEEEENS4_6LayoutISC_NS5_IJNSA_ILi0EEESW_SW_EEEEENS5_IJNS4_10UnderscoreESZ_SZ_EEEEENS4_13SM90_TMA_LOADENS4_14ComposedLayoutINS4_7SwizzleILi3ELi4ELi3EEENS4_18smem_ptr_flag_bitsILi8EEENSV_INS5_IJSE_NSA_ILi8EEEEEENS5_IJSB_SE_EEEEEEEvNS4_8identityES12_NS13_INS14_ILi2ELi4ELi3EEES17_NSV_INS5_IJSF_S18_EEENS5_IJSB_SF_EEEEEEEvS1D_EENS_8epilogue10collective18CollectiveEpilogueINS1K_23Sm100TmaWarpSpecializedILi1ELi1ELi64ELb0ELb0EEEJSG_NS5_IJNSV_ISE_SB_EENSV_ISF_SB_EEEEESH_NS5_IJlSB_lEEESH_S1S_NS1K_6fusion15FusionCallbacksIS1O_NS1T_17LinearCombinationISH_fSH_fLNS_15FloatRoundStyleE2EEESG_S1R_JEEENS4_5SM1004TMEM4LOAD26SM100_TMEM_LOAD_32dp32b64xES12_NS13_IS1E_S17_NSV_INS5_IJS18_SF_EEENS5_IJSF_SB_EEEEEEENS4_39AutoVectorizingCopyWithAssumedAlignmentILi128EEENS4_14SM90_TMA_STOREES26_S28_S28_EEEvvEEEEvNT_6ParamsE,"a",@progbits
	.sectionflags	@""
	.align	4
.nv.constant0._ZN7cutlass13device_kernelINS_4gemm6kernel13GemmUniversalIN4cute5tupleIJiiiiEEENS1_10collective13CollectiveMmaINS1_35MainloopSm100TmaUmmaWarpSpecializedILi17ELi2ELi4ENS5_IJNS4_1CILi1EEESB_SB_EEEEENS5_IJNSA_ILi128EEENSA_ILi64EEESF_EEENS_12float_e5m2_tENS5_IJSB_llEEESH_SI_NS4_8TiledMMAINS4_8MMA_AtomIJNS4_10MMA_TraitsINS4_19SM100_MMA_F8F6F4_SSEJSH_SH_fSE_SF_NS4_17integral_constantINS4_4UMMA5MajorELSP_1EEESQ_NSN_INSO_7ScaleInELSR_0EEESS_EEEEEENS4_6LayoutISC_NS5_IJNSA_ILi0EEESW_SW_EEEEENS5_IJNS4_10UnderscoreESZ_SZ_EEEEENS4_13SM90_TMA_LOADENS4_14ComposedLayoutINS4_7SwizzleILi3ELi4ELi3EEENS4_18smem_ptr_flag_bitsILi8EEENSV_INS5_IJSE_NSA_ILi8EEEEEENS5_IJSB_SE_EEEEEEEvNS4_8identityES12_NS13_INS14_ILi2ELi4ELi3EEES17_NSV_INS5_IJSF_S18_EEENS5_IJSB_SF_EEEEEEEvS1D_EENS_8epilogue10collective18CollectiveEpilogueINS1K_23Sm100TmaWarpSpecializedILi1ELi1ELi64ELb0ELb0EEEJSG_NS5_IJNSV_ISE_SB_EENSV_ISF_SB_EEEEESH_NS5_IJlSB_lEEESH_S1S_NS1K_6fusion15FusionCallbacksIS1O_NS1T_17LinearCombinationISH_fSH_fLNS_15FloatRoundStyleE2EEESG_S1R_JEEENS4_5SM1004TMEM4LOAD26SM100_TMEM_LOAD_32dp32b64xES12_NS13_IS1E_S17_NSV_INS5_IJS18_SF_EEENS5_IJSF_SB_EEEEEEENS4_39AutoVectorizingCopyWithAssumedAlignmentILi128EEENS4_14SM90_TMA_STOREES26_S28_S28_EEEvvEEEEvNT_6ParamsE:
	.zero		2944


//--------------------- SYMBOLS --------------------------

	.type		.nv.reservedSmem.offset0,@object
	.size		.nv.reservedSmem.offset0,0x4
	.type		.nv.reservedSmem.cap,@object
	.size		.nv.reservedSmem.cap,0x4
	.type		__assertfail,@function
